	.target	sm_100a

	.elftype	@"ET_EXEC"


//--------------------- .note.nv.tkinfo           --------------------------
	.section	.note.nv.tkinfo,"",@"SHT_NOTE"
	.sectionflags	@"SHF_NOTE_NV_TKINFO"
	.tkinfo
        /*0018*/ 	.word	0x00000080
        /*0030*/ 	.string	""
        /*0030*/ 	.string	"ptxas"
        /*0030*/ 	.string	"Cuda compilation tools, release 12.8, V12.8.93"
        /*0030*/ 	.string	"Build cuda_12.8.r12.8/compiler.35583870_0"
        /*0030*/ 	.string	"-v  -lineinfo  -arch sm_100a "



//--------------------- .note.nv.cuver            --------------------------
	.section	.note.nv.cuver,"",@"SHT_NOTE"
	.sectionflags	@"SHF_NOTE_NV_CUVER"
        /*0018*/ 	.short	0x0001
        /*001a*/ 	.short	0x0064
        /*001c*/ 	.short	0x0001
        /*001e*/ 	.short	0x0000
        /*0020*/ 	.short	0x0001
        /*0022*/ 	.short	0x0000


//--------------------- .nv.info                  --------------------------
	.section	.nv.info,"",@"SHT_CUDA_INFO"
	.align	4


	//----- nvinfo : EIATTR_REGCOUNT
	.align		4
        /*0000*/ 	.byte	0x04, 0x2f
        /*0002*/ 	.short	(.L_5 - .L_4)
	.align		4
.L_4:
        /*0004*/ 	.word	index@(cutlass_gluon_attention)
        /*0008*/ 	.word	0x00000080


	//----- nvinfo : EIATTR_FRAME_SIZE
	.align		4
.L_5:
        /*000c*/ 	.byte	0x04, 0x11
        /*000e*/ 	.short	(.L_7 - .L_6)
	.align		4
.L_6:
        /*0010*/ 	.word	index@($__internal_2_$__cuda_sm10x_tcgen05_guardrail_trap_unallocated_columns_being_dealloced)
        /*0014*/ 	.word	0x00000008


	//----- nvinfo : EIATTR_FRAME_SIZE
	.align		4
.L_7:
        /*0018*/ 	.byte	0x04, 0x11
        /*001a*/ 	.short	(.L_9 - .L_8)
	.align		4
.L_8:
        /*001c*/ 	.word	index@($__internal_1_$__cuda_sm10x_tcgen05_guardrail_trap_phase_invalid_during_alloc)
        /*0020*/ 	.word	0x00000008


	//----- nvinfo : EIATTR_FRAME_SIZE
	.align		4
.L_9:
        /*0024*/ 	.byte	0x04, 0x11
        /*0026*/ 	.short	(.L_11 - .L_10)
	.align		4
.L_10:
        /*0028*/ 	.word	index@($__internal_0_$__cuda_sm10x_tcgen05_guardrail_trap_col_being_dealloced_not_returned_by_alloc)
        /*002c*/ 	.word	0x00000008


	//----- nvinfo : EIATTR_FRAME_SIZE
	.align		4
.L_11:
        /*0030*/ 	.byte	0x04, 0x11
        /*0032*/ 	.short	(.L_13 - .L_12)
	.align		4
.L_12:
        /*0034*/ 	.word	index@(cutlass_gluon_attention)
        /*0038*/ 	.word	0x00000008


	//----- nvinfo : EIATTR_MIN_STACK_SIZE
	.align		4
.L_13:
        /*003c*/ 	.byte	0x04, 0x12
        /*003e*/ 	.short	(.L_15 - .L_14)
	.align		4
.L_14:
        /*0040*/ 	.word	index@(cutlass_gluon_attention)
        /*0044*/ 	.word	0x00000008
.L_15:


//--------------------- .nv.info.cutlass_gluon_attention --------------------------
	.section	.nv.info.cutlass_gluon_attention,"",@"SHT_CUDA_INFO"
	.sectionflags	@""
	.align	4


	//----- nvinfo : EIATTR_CUDA_API_VERSION
	.align		4
        /*0000*/ 	.byte	0x04, 0x37
        /*0002*/ 	.short	(.L_17 - .L_16)
.L_16:
        /*0004*/ 	.word	0x00000080


	//----- nvinfo : EIATTR_KPARAM_INFO
	.align		4
.L_17:
        /*0008*/ 	.byte	0x04, 0x17
        /*000a*/ 	.short	(.L_19 - .L_18)
.L_18:
        /*000c*/ 	.word	0x00000000
        /*0010*/ 	.short	0x0019
        /*0012*/ 	.short	0x0318
        /*0014*/ 	.byte	0x00, 0xf4, 0x21, 0x00


	//----- nvinfo : EIATTR_KPARAM_INFO
	.align		4
.L_19:
        /*0018*/ 	.byte	0x04, 0x17
        /*001a*/ 	.short	(.L_21 - .L_20)
.L_20:
        /*001c*/ 	.word	0x00000000
        /*0020*/ 	.short	0x0018
        /*0022*/ 	.short	0x0310
        /*0024*/ 	.byte	0x00, 0xf0, 0x21, 0x00


	//----- nvinfo : EIATTR_KPARAM_INFO
	.align		4
.L_21:
        /*0028*/ 	.byte	0x04, 0x17
        /*002a*/ 	.short	(.L_23 - .L_22)
.L_22:
        /*002c*/ 	.word	0x00000000
        /*0030*/ 	.short	0x0017
        /*0032*/ 	.short	0x0308
        /*0034*/ 	.byte	0x00, 0xf0, 0x21, 0x00


	//----- nvinfo : EIATTR_KPARAM_INFO
	.align		4
.L_23:
        /*0038*/ 	.byte	0x04, 0x17
        /*003a*/ 	.short	(.L_25 - .L_24)
.L_24:
        /*003c*/ 	.word	0x00000000
        /*0040*/ 	.short	0x0016
        /*0042*/ 	.short	0x0304
        /*0044*/ 	.byte	0x00, 0xf0, 0x11, 0x00


	//----- nvinfo : EIATTR_KPARAM_INFO
	.align		4
.L_25:
        /*0048*/ 	.byte	0x04, 0x17
        /*004a*/ 	.short	(.L_27 - .L_26)
.L_26:
        /*004c*/ 	.word	0x00000000
        /*0050*/ 	.short	0x0015
        /*0052*/ 	.short	0x0300
        /*0054*/ 	.byte	0x00, 0xf0, 0x11, 0x00


	//----- nvinfo : EIATTR_KPARAM_INFO
	.align		4
.L_27:
        /*0058*/ 	.byte	0x04, 0x17
        /*005a*/ 	.short	(.L_29 - .L_28)
.L_28:
        /*005c*/ 	.word	0x00000000
        /*0060*/ 	.short	0x0014
        /*0062*/ 	.short	0x0280
        /*0064*/ 	.byte	0x00, 0xf0, 0x01, 0x02


	//----- nvinfo : EIATTR_KPARAM_INFO
	.align		4
.L_29:
        /*0068*/ 	.byte	0x04, 0x17
        /*006a*/ 	.short	(.L_31 - .L_30)
.L_30:
        /*006c*/ 	.word	0x00000000
        /*0070*/ 	.short	0x0013
        /*0072*/ 	.short	0x0250
        /*0074*/ 	.byte	0x00, 0xf0, 0x21, 0x00


	//----- nvinfo : EIATTR_KPARAM_INFO
	.align		4
.L_31:
        /*0078*/ 	.byte	0x04, 0x17
        /*007a*/ 	.short	(.L_33 - .L_32)
.L_32:
        /*007c*/ 	.word	0x00000000
        /*0080*/ 	.short	0x0012
        /*0082*/ 	.short	0x0248
        /*0084*/ 	.byte	0x00, 0xf0, 0x21, 0x00


	//----- nvinfo : EIATTR_KPARAM_INFO
	.align		4
.L_33:
        /*0088*/ 	.byte	0x04, 0x17
        /*008a*/ 	.short	(.L_35 - .L_34)
.L_34:
        /*008c*/ 	.word	0x00000000
        /*0090*/ 	.short	0x0011
        /*0092*/ 	.short	0x0244
        /*0094*/ 	.byte	0x00, 0xf0, 0x11, 0x00


	//----- nvinfo : EIATTR_KPARAM_INFO
	.align		4
.L_35:
        /*0098*/ 	.byte	0x04, 0x17
        /*009a*/ 	.short	(.L_37 - .L_36)
.L_36:
        /*009c*/ 	.word	0x00000000
        /*00a0*/ 	.short	0x0010
        /*00a2*/ 	.short	0x0240
        /*00a4*/ 	.byte	0x00, 0xf0, 0x11, 0x00


	//----- nvinfo : EIATTR_KPARAM_INFO
	.align		4
.L_37:
        /*00a8*/ 	.byte	0x04, 0x17
        /*00aa*/ 	.short	(.L_39 - .L_38)
.L_38:
        /*00ac*/ 	.word	0x00000000
        /*00b0*/ 	.short	0x000f
        /*00b2*/ 	.short	0x01c0
        /*00b4*/ 	.byte	0x00, 0xf0, 0x01, 0x02


	//----- nvinfo : EIATTR_KPARAM_INFO
	.align		4
.L_39:
        /*00b8*/ 	.byte	0x04, 0x17
        /*00ba*/ 	.short	(.L_41 - .L_40)
.L_40:
        /*00bc*/ 	.word	0x00000000
        /*00c0*/ 	.short	0x000e
        /*00c2*/ 	.short	0x0190
        /*00c4*/ 	.byte	0x00, 0xf0, 0x21, 0x00


	//----- nvinfo : EIATTR_KPARAM_INFO
	.align		4
.L_41:
        /*00c8*/ 	.byte	0x04, 0x17
        /*00ca*/ 	.short	(.L_43 - .L_42)
.L_42:
        /*00cc*/ 	.word	0x00000000
        /*00d0*/ 	.short	0x000d
        /*00d2*/ 	.short	0x0188
        /*00d4*/ 	.byte	0x00, 0xf0, 0x21, 0x00


	//----- nvinfo : EIATTR_KPARAM_INFO
	.align		4
.L_43:
        /*00d8*/ 	.byte	0x04, 0x17
        /*00da*/ 	.short	(.L_45 - .L_44)
.L_44:
        /*00dc*/ 	.word	0x00000000
        /*00e0*/ 	.short	0x000c
        /*00e2*/ 	.short	0x0184
        /*00e4*/ 	.byte	0x00, 0xf0, 0x11, 0x00


	//----- nvinfo : EIATTR_KPARAM_INFO
	.align		4
.L_45:
        /*00e8*/ 	.byte	0x04, 0x17
        /*00ea*/ 	.short	(.L_47 - .L_46)
.L_46:
        /*00ec*/ 	.word	0x00000000
        /*00f0*/ 	.short	0x000b
        /*00f2*/ 	.short	0x0180
        /*00f4*/ 	.byte	0x00, 0xf0, 0x11, 0x00


	//----- nvinfo : EIATTR_KPARAM_INFO
	.align		4
.L_47:
        /*00f8*/ 	.byte	0x04, 0x17
        /*00fa*/ 	.short	(.L_49 - .L_48)
.L_48:
        /*00fc*/ 	.word	0x00000000
        /*0100*/ 	.short	0x000a
        /*0102*/ 	.short	0x0100
        /*0104*/ 	.byte	0x00, 0xf0, 0x01, 0x02


	//----- nvinfo : EIATTR_KPARAM_INFO
	.align		4
.L_49:
        /*0108*/ 	.byte	0x04, 0x17
        /*010a*/ 	.short	(.L_51 - .L_50)
.L_50:
        /*010c*/ 	.word	0x00000000
        /*0110*/ 	.short	0x0009
        /*0112*/ 	.short	0x00d0
        /*0114*/ 	.byte	0x00, 0xf0, 0x21, 0x00


	//----- nvinfo : EIATTR_KPARAM_INFO
	.align		4
.L_51:
        /*0118*/ 	.byte	0x04, 0x17
        /*011a*/ 	.short	(.L_53 - .L_52)
.L_52:
        /*011c*/ 	.word	0x00000000
        /*0120*/ 	.short	0x0008
        /*0122*/ 	.short	0x00c8
        /*0124*/ 	.byte	0x00, 0xf0, 0x21, 0x00


	//----- nvinfo : EIATTR_KPARAM_INFO
	.align		4
.L_53:
        /*0128*/ 	.byte	0x04, 0x17
        /*012a*/ 	.short	(.L_55 - .L_54)
.L_54:
        /*012c*/ 	.word	0x00000000
        /*0130*/ 	.short	0x0007
        /*0132*/ 	.short	0x00c4
        /*0134*/ 	.byte	0x00, 0xf0, 0x11, 0x00


	//----- nvinfo : EIATTR_KPARAM_INFO
	.align		4
.L_55:
        /*0138*/ 	.byte	0x04, 0x17
        /*013a*/ 	.short	(.L_57 - .L_56)
.L_56:
        /*013c*/ 	.word	0x00000000
        /*0140*/ 	.short	0x0006
        /*0142*/ 	.short	0x00c0
        /*0144*/ 	.byte	0x00, 0xf0, 0x11, 0x00


	//----- nvinfo : EIATTR_KPARAM_INFO
	.align		4
.L_57:
        /*0148*/ 	.byte	0x04, 0x17
        /*014a*/ 	.short	(.L_59 - .L_58)
.L_58:
        /*014c*/ 	.word	0x00000000
        /*0150*/ 	.short	0x0005
        /*0152*/ 	.short	0x0040
        /*0154*/ 	.byte	0x00, 0xf0, 0x01, 0x02


	//----- nvinfo : EIATTR_KPARAM_INFO
	.align		4
.L_59:
        /*0158*/ 	.byte	0x04, 0x17
        /*015a*/ 	.short	(.L_61 - .L_60)
.L_60:
        /*015c*/ 	.word	0x00000000
        /*0160*/ 	.short	0x0004
        /*0162*/ 	.short	0x0018
        /*0164*/ 	.byte	0x00, 0xf0, 0x11, 0x00


	//----- nvinfo : EIATTR_KPARAM_INFO
	.align		4
.L_61:
        /*0168*/ 	.byte	0x04, 0x17
        /*016a*/ 	.short	(.L_63 - .L_62)
.L_62:
        /*016c*/ 	.word	0x00000000
        /*0170*/ 	.short	0x0003
        /*0172*/ 	.short	0x0014
        /*0174*/ 	.byte	0x00, 0xf0, 0x11, 0x00


	//----- nvinfo : EIATTR_KPARAM_INFO
	.align		4
.L_63:
        /*0178*/ 	.byte	0x04, 0x17
        /*017a*/ 	.short	(.L_65 - .L_64)
.L_64:
        /*017c*/ 	.word	0x00000000
        /*0180*/ 	.short	0x0002
        /*0182*/ 	.short	0x0010
        /*0184*/ 	.byte	0x00, 0xf0, 0x11, 0x00


	//----- nvinfo : EIATTR_KPARAM_INFO
	.align		4
.L_65:
        /*0188*/ 	.byte	0x04, 0x17
        /*018a*/ 	.short	(.L_67 - .L_66)
.L_66:
        /*018c*/ 	.word	0x00000000
        /*0190*/ 	.short	0x0001
        /*0192*/ 	.short	0x0008
        /*0194*/ 	.byte	0x00, 0xf4, 0x21, 0x00


	//----- nvinfo : EIATTR_KPARAM_INFO
	.align		4
.L_67:
        /*0198*/ 	.byte	0x04, 0x17
        /*019a*/ 	.short	(.L_69 - .L_68)
.L_68:
        /*019c*/ 	.word	0x00000000
        /*01a0*/ 	.short	0x0000
        /*01a2*/ 	.short	0x0000
        /*01a4*/ 	.byte	0x00, 0xf0, 0x11, 0x00


	//----- nvinfo : EIATTR_AT_ENTRY_FRAGMENTS
	.align		4
.L_69:
        /*01a8*/ 	.byte	0x04, 0x4f
        /*01aa*/ 	.short	(.L_71 - .L_70)


	//   ....[0]....
.L_70:
        /*01ac*/ 	.word	0x00000004


	//----- nvinfo : EIATTR_RESERVED_SMEM_USED
	.align		4
.L_71:
        /*01b0*/ 	.byte	0x01, 0x41
	.zero		2


	//----- nvinfo : EIATTR_SPARSE_MMA_MASK
	.align		4
        /*01b4*/ 	.byte	0x03, 0x50
        /*01b6*/ 	.short	0x0000


	//----- nvinfo : EIATTR_TCGEN05_1CTA_USED
	.align		4
        /*01b8*/ 	.byte	0x01, 0x51
	.zero		2


	//----- nvinfo : EIATTR_MAXREG_COUNT
	.align		4
        /*01bc*/ 	.byte	0x03, 0x1b
        /*01be*/ 	.short	0x0080


	//----- nvinfo : EIATTR_NUM_BARRIERS
	.align		4
        /*01c0*/ 	.byte	0x02, 0x4c
        /*01c2*/ 	.byte	0x04
	.zero		1


	//----- nvinfo : EIATTR_ANNOTATIONS
	.align		4
        /*01c4*/ 	.byte	0x04, 0x55
        /*01c6*/ 	.short	(.L_73 - .L_72)


	//   ....[0]....
.L_72:
        /*01c8*/ 	.word	0x00000001
        /*01cc*/ 	.byte	0x40, 0x01, 0x00, 0x00, 0x01, 0x00, 0x00, 0x00, 0x40, 0x03, 0x00, 0x00, 0x01, 0x00, 0x00, 0x00
        /*01dc*/ 	.byte	0x90, 0x03, 0x00, 0x00, 0x01, 0x00, 0x00, 0x00, 0x60, 0x2b, 0x00, 0x00, 0x01, 0x00, 0x00, 0x00
        /*01ec*/ 	.byte	0xb0, 0x2b, 0x00, 0x00, 0x01, 0x00, 0x00, 0x00, 0x50, 0x53, 0x00, 0x00, 0x01, 0x00, 0x00, 0x00
        /*01fc*/ 	.byte	0xe0, 0x5c, 0x00, 0x00, 0x01, 0x00, 0x00, 0x00, 0xf0, 0x76, 0x00, 0x00


	//----- nvinfo : EIATTR_INT_WARP_WIDE_INSTR_OFFSETS
	.align		4
.L_73:
        /*0208*/ 	.byte	0x04, 0x31
        /*020a*/ 	.short	(.L_75 - .L_74)


	//   ....[0]....
.L_74:
        /*020c*/ 	.word	0x0000c9f0


	//   ....[1]....
        /*0210*/ 	.word	0x0000ca20


	//----- nvinfo : EIATTR_COOP_GROUP_MASK_REGIDS
	.align		4
.L_75:
        /*0214*/ 	.byte	0x04, 0x29
        /*0216*/ 	.short	(.L_77 - .L_76)


	//   ....[0]....
.L_76:
        /*0218*/ 	.word	0xffffffff


	//   ....[1]....
        /*021c*/ 	.word	0xffffffff


	//   ....[2]....
        /*0220*/ 	.word	0xffffffff


	//   ....[3]....
        /*0224*/ 	.word	0xffffffff


	//   ....[4]....
        /*0228*/ 	.word	0xffffffff


	//   ....[5]....
        /*022c*/ 	.word	0xffffffff


	//   ....[6]....
        /*0230*/ 	.word	0xffffffff


	//   ....[7]....
        /*0234*/ 	.word	0xffffffff


	//   ....[8]....
        /*0238*/ 	.word	0xffffffff


	//   ....[9]....
        /*023c*/ 	.word	0xffffffff


	//   ....[10]....
        /*0240*/ 	.word	0xffffffff


	//   ....[11]....
        /*0244*/ 	.word	0xffffffff


	//   ....[12]....
        /*0248*/ 	.word	0xffffffff


	//   ....[13]....
        /*024c*/ 	.word	0xffffffff


	//   ....[14]....
        /*0250*/ 	.word	0xffffffff


	//   ....[15]....
        /*0254*/ 	.word	0xffffffff


	//   ....[16]....
        /*0258*/ 	.word	0xffffffff


	//   ....[17]....
        /*025c*/ 	.word	0xffffffff


	//   ....[18]....
        /*0260*/ 	.word	0xffffffff


	//   ....[19]....
        /*0264*/ 	.word	0xffffffff


	//   ....[20]....
        /*0268*/ 	.word	0xffffffff


	//   ....[21]....
        /*026c*/ 	.word	0xffffffff


	//   ....[22]....
        /*0270*/ 	.word	0xffffffff


	//   ....[23]....
        /*0274*/ 	.word	0xffffffff


	//   ....[24]....
        /*0278*/ 	.word	0xffffffff


	//   ....[25]....
        /*027c*/ 	.word	0xffffffff


	//   ....[26]....
        /*0280*/ 	.word	0xffffffff


	//   ....[27]....
        /*0284*/ 	.word	0xffffffff


	//   ....[28]....
        /*0288*/ 	.word	0xffffffff


	//   ....[29]....
        /*028c*/ 	.word	0xffffffff


	//   ....[30]....
        /*0290*/ 	.word	0xffffffff


	//   ....[31]....
        /*0294*/ 	.word	0xffffffff


	//   ....[32]....
        /*0298*/ 	.word	0xffffffff


	//   ....[33]....
        /*029c*/ 	.word	0xffffffff


	//   ....[34]....
        /*02a0*/ 	.word	0xffffffff


	//   ....[35]....
        /*02a4*/ 	.word	0xffffffff


	//   ....[36]....
        /*02a8*/ 	.word	0xffffffff


	//   ....[37]....
        /*02ac*/ 	.word	0xffffffff


	//   ....[38]....
        /*02b0*/ 	.word	0xffffffff


	//   ....[39]....
        /*02b4*/ 	.word	0xffffffff


	//   ....[40]....
        /*02b8*/ 	.word	0xffffffff


	//   ....[41]....
        /*02bc*/ 	.word	0xffffffff


	//   ....[42]....
        /*02c0*/ 	.word	0xffffffff


	//----- nvinfo : EIATTR_COOP_GROUP_INSTR_OFFSETS
	.align		4
.L_77:
        /*02c4*/ 	.byte	0x04, 0x28
        /*02c6*/ 	.short	(.L_79 - .L_78)


	//   ....[0]....
.L_78:
        /*02c8*/ 	.word	0x00000180


	//   ....[1]....
        /*02cc*/ 	.word	0x000001e0


	//   ....[2]....
        /*02d0*/ 	.word	0x000001f0


	//   ....[3]....
        /*02d4*/ 	.word	0x00000290


	//   ....[4]....
        /*02d8*/ 	.word	0x00000580


	//   ....[5]....
        /*02dc*/ 	.word	0x00002880


	//   ....[6]....
        /*02e0*/ 	.word	0x00002a40


	//   ....[7]....
        /*02e4*/ 	.word	0x00002ab0


	//   ....[8]....
        /*02e8*/ 	.word	0x00002db0


	//   ....[9]....
        /*02ec*/ 	.word	0x000050b0


	//   ....[10]....
        /*02f0*/ 	.word	0x00005270


	//   ....[11]....
        /*02f4*/ 	.word	0x000052c0


	//   ....[12]....
        /*02f8*/ 	.word	0x000052d0


	//   ....[13]....
        /*02fc*/ 	.word	0x000053c0


	//   ....[14]....
        /*0300*/ 	.word	0x00005640


	//   ....[15]....
        /*0304*/ 	.word	0x00005ac0


	//   ....[16]....
        /*0308*/ 	.word	0x00005b90


	//   ....[17]....
        /*030c*/ 	.word	0x00005bc0


	//   ....[18]....
        /*0310*/ 	.word	0x00005bf0


	//   ....[19]....
        /*0314*/ 	.word	0x00005d10


	//   ....[20]....
        /*0318*/ 	.word	0x00006520


	//   ....[21]....
        /*031c*/ 	.word	0x00006a80


	//   ....[22]....
        /*0320*/ 	.word	0x00006f30


	//   ....[23]....
        /*0324*/ 	.word	0x00007300


	//   ....[24]....
        /*0328*/ 	.word	0x00007600


	//   ....[25]....
        /*032c*/ 	.word	0x00007720


	//   ....[26]....
        /*0330*/ 	.word	0x00007de0


	//   ....[27]....
        /*0334*/ 	.word	0x00007eb0


	//   ....[28]....
        /*0338*/ 	.word	0x00008000


	//   ....[29]....
        /*033c*/ 	.word	0x000080f0


	//   ....[30]....
        /*0340*/ 	.word	0x000082b0


	//   ....[31]....
        /*0344*/ 	.word	0x000082f0


	//   ....[32]....
        /*0348*/ 	.word	0x00008390


	//   ....[33]....
        /*034c*/ 	.word	0x000083d0


	//   ....[34]....
        /*0350*/ 	.word	0x00008480


	//   ....[35]....
        /*0354*/ 	.word	0x00008560


	//   ....[36]....
        /*0358*/ 	.word	0x00008800


	//   ....[37]....
        /*035c*/ 	.word	0x00009d10


	//   ....[38]....
        /*0360*/ 	.word	0x00009db0


	//   ....[39]....
        /*0364*/ 	.word	0x0000c170


	//   ....[40]....
        /*0368*/ 	.word	0x0000c850


	//   ....[41]....
        /*036c*/ 	.word	0x0000cb10


	//   ....[42]....
        /*0370*/ 	.word	0x0000cb50


	//----- nvinfo : EIATTR_REG_RECONFIG
	.align		4
.L_79:
        /*0374*/ 	.byte	0x01, 0x54
	.zero		2


	//----- nvinfo : EIATTR_VRC_CTA_INIT_COUNT
	.align		4
        /*0378*/ 	.byte	0x02, 0x4a
        /*037a*/ 	.byte	0x80
	.zero		1


	//----- nvinfo : EIATTR_MBARRIER_INSTR_OFFSETS
	.align		4
        /*037c*/ 	.byte	0x04, 0x39
        /*037e*/ 	.short	(.L_81 - .L_80)


	//   ....[0]....
.L_80:
        /*0380*/ 	.word	0x000002a0
        /*0384*/ 	.word	0x000000ff
        /*0388*/ 	.word	0x000182d0
        /*038c*/ 	.short	0x010a
        /*038e*/ 	.byte	0x14
	.zero		1


	//   ....[1]....
        /*0390*/ 	.word	0x00000560
        /*0394*/ 	.word	0x000000ff
        /*0398*/ 	.word	0x00018280
        /*039c*/ 	.short	0x010a
        /*039e*/ 	.byte	0x14
	.zero		1


	//   ....[2]....
        /*03a0*/ 	.word	0x00000fc0
        /*03a4*/ 	.word	0x000000ff
        /*03a8*/ 	.word	0x000182c0
        /*03ac*/ 	.short	0x0101
        /*03ae*/ 	.byte	0x14
	.zero		1


	//   ....[3]....
        /*03b0*/ 	.word	0x00001f90
        /*03b4*/ 	.word	0x000000ff
        /*03b8*/ 	.word	0x00018290
        /*03bc*/ 	.short	0x0101
        /*03be*/ 	.byte	0x14
	.zero		1


	//   ....[4]....
        /*03c0*/ 	.word	0x00001fb0
        /*03c4*/ 	.word	0x000000ff
        /*03c8*/ 	.word	0x000182d0
        /*03cc*/ 	.short	0x010a
        /*03ce*/ 	.byte	0x14
	.zero		1


	//   ....[5]....
        /*03d0*/ 	.word	0x00002860
        /*03d4*/ 	.word	0x000000ff
        /*03d8*/ 	.word	0x00018280
        /*03dc*/ 	.short	0x010a
        /*03de*/ 	.byte	0x14
	.zero		1


	//   ....[6]....
        /*03e0*/ 	.word	0x000029a0
        /*03e4*/ 	.word	0x000000ff
        /*03e8*/ 	.word	0x000182c0
        /*03ec*/ 	.short	0x0101
        /*03ee*/ 	.byte	0x14
	.zero		1


	//   ....[7]....
        /*03f0*/ 	.word	0x000029c0
        /*03f4*/ 	.word	0x000000ff
        /*03f8*/ 	.word	0x000182d0
        /*03fc*/ 	.short	0x010a
        /*03fe*/ 	.byte	0x14
	.zero		1


	//   ....[8]....
        /*0400*/ 	.word	0x00002a20
        /*0404*/ 	.word	0x000000ff
        /*0408*/ 	.word	0x00018290
        /*040c*/ 	.short	0x0101
        /*040e*/ 	.byte	0x14
	.zero		1


	//   ....[9]....
        /*0410*/ 	.word	0x00002ac0
        /*0414*/ 	.word	0x000000ff
        /*0418*/ 	.word	0x000182f0
        /*041c*/ 	.short	0x010a
        /*041e*/ 	.byte	0x14
	.zero		1


	//   ....[10]....
        /*0420*/ 	.word	0x00002d90
        /*0424*/ 	.word	0x000000ff
        /*0428*/ 	.word	0x000182a0
        /*042c*/ 	.short	0x010a
        /*042e*/ 	.byte	0x14
	.zero		1


	//   ....[11]....
        /*0430*/ 	.word	0x000037f0
        /*0434*/ 	.word	0x000000ff
        /*0438*/ 	.word	0x000182e0
        /*043c*/ 	.short	0x0101
        /*043e*/ 	.byte	0x14
	.zero		1


	//   ....[12]....
        /*0440*/ 	.word	0x000047c0
        /*0444*/ 	.word	0x000000ff
        /*0448*/ 	.word	0x000182b0
        /*044c*/ 	.short	0x0101
        /*044e*/ 	.byte	0x14
	.zero		1


	//   ....[13]....
        /*0450*/ 	.word	0x000047e0
        /*0454*/ 	.word	0x000000ff
        /*0458*/ 	.word	0x000182f0
        /*045c*/ 	.short	0x010a
        /*045e*/ 	.byte	0x14
	.zero		1


	//   ....[14]....
        /*0460*/ 	.word	0x00005090
        /*0464*/ 	.word	0x000000ff
        /*0468*/ 	.word	0x000182a0
        /*046c*/ 	.short	0x010a
        /*046e*/ 	.byte	0x14
	.zero		1


	//   ....[15]....
        /*0470*/ 	.word	0x000051d0
        /*0474*/ 	.word	0x000000ff
        /*0478*/ 	.word	0x000182e0
        /*047c*/ 	.short	0x0101
        /*047e*/ 	.byte	0x14
	.zero		1


	//   ....[16]....
        /*0480*/ 	.word	0x000051f0
        /*0484*/ 	.word	0x000000ff
        /*0488*/ 	.word	0x000182f0
        /*048c*/ 	.short	0x010a
        /*048e*/ 	.byte	0x14
	.zero		1


	//   ....[17]....
        /*0490*/ 	.word	0x00005250
        /*0494*/ 	.word	0x000000ff
        /*0498*/ 	.word	0x000182b0
        /*049c*/ 	.short	0x0101
        /*049e*/ 	.byte	0x14
	.zero		1


	//   ....[18]....
        /*04a0*/ 	.word	0x00005680
        /*04a4*/ 	.word	0x000000ff
        /*04a8*/ 	.word	0x00018250
        /*04ac*/ 	.short	0x010a
        /*04ae*/ 	.byte	0x14
	.zero		1


	//   ....[19]....
        /*04b0*/ 	.word	0x00005ad0
        /*04b4*/ 	.word	0x000000ff
        /*04b8*/ 	.word	0x00018258
        /*04bc*/ 	.short	0x010a
        /*04be*/ 	.byte	0x14
	.zero		1


	//   ....[20]....
        /*04c0*/ 	.word	0x00005ba0
        /*04c4*/ 	.word	0x000000ff
        /*04c8*/ 	.word	0x00018260
        /*04cc*/ 	.short	0x0101
        /*04ce*/ 	.byte	0x14
	.zero		1


	//   ....[21]....
        /*04d0*/ 	.word	0x00005bd0
        /*04d4*/ 	.word	0x000000ff
        /*04d8*/ 	.word	0x00018268
        /*04dc*/ 	.short	0x0101
        /*04de*/ 	.byte	0x14
	.zero		1


	//   ....[22]....
        /*04e0*/ 	.word	0x000062c0
        /*04e4*/ 	.word	0x000000ff
        /*04e8*/ 	.word	0x00018210
        /*04ec*/ 	.short	0x010a
        /*04ee*/ 	.byte	0x14
	.zero		1


	//   ....[23]....
        /*04f0*/ 	.word	0x00006360
        /*04f4*/ 	.word	0x000000ff
        /*04f8*/ 	.word	0x00000000
        /*04fc*/ 	.short	0x010a
        /*04fe*/ 	.byte	0x0a
	.zero		1


	//   ....[24]....
        /*0500*/ 	.word	0x000063a0
        /*0504*/ 	.word	0x000000ff
        /*0508*/ 	.word	0x00018290
        /*050c*/ 	.short	0x010a
        /*050e*/ 	.byte	0x14
	.zero		1


	//   ....[25]....
        /*0510*/ 	.word	0x00006530
        /*0514*/ 	.word	0x000000ff
        /*0518*/ 	.word	0x00018218
        /*051c*/ 	.short	0x010a
        /*051e*/ 	.byte	0x14
	.zero		1


	//   ....[26]....
        /*0520*/ 	.word	0x00006570
        /*0524*/ 	.word	0x000000ff
        /*0528*/ 	.word	0x000182b0
        /*052c*/ 	.short	0x010a
        /*052e*/ 	.byte	0x14
	.zero		1


	//   ....[27]....
        /*0530*/ 	.word	0x000066b0
        /*0534*/ 	.word	0x000000ff
        /*0538*/ 	.word	0x00000000
        /*053c*/ 	.short	0x010a
        /*053e*/ 	.byte	0x04
	.zero		1


	//   ....[28]....
        /*0540*/ 	.word	0x00006710
        /*0544*/ 	.word	0x000000ff
        /*0548*/ 	.word	0x00018240
        /*054c*/ 	.short	0x010a
        /*054e*/ 	.byte	0x14
	.zero		1


	//   ....[29]....
        /*0550*/ 	.word	0x00006780
        /*0554*/ 	.word	0x000000ff
        /*0558*/ 	.word	0x00018290
        /*055c*/ 	.short	0x010a
        /*055e*/ 	.byte	0x14
	.zero		1


	//   ....[30]....
        /*0560*/ 	.word	0x00006af0
        /*0564*/ 	.word	0x000000ff
        /*0568*/ 	.word	0x00000000
        /*056c*/ 	.short	0x010a
        /*056e*/ 	.byte	0x0f
	.zero		1


	//   ....[31]....
        /*0570*/ 	.word	0x00006c50
        /*0574*/ 	.word	0x000000ff
        /*0578*/ 	.word	0x00018248
        /*057c*/ 	.short	0x010a
        /*057e*/ 	.byte	0x14
	.zero		1


	//   ....[32]....
        /*0580*/ 	.word	0x00006cc0
        /*0584*/ 	.word	0x000000ff
        /*0588*/ 	.word	0x000182b0
        /*058c*/ 	.short	0x010a
        /*058e*/ 	.byte	0x14
	.zero		1


	//   ....[33]....
        /*0590*/ 	.word	0x00006fc0
        /*0594*/ 	.word	0x00000003
        /*0598*/ 	.word	0x00000000
        /*059c*/ 	.short	0x010a
        /*059e*/ 	.byte	0x20
	.zero		1


	//   ....[34]....
        /*05a0*/ 	.word	0x00007010
        /*05a4*/ 	.word	0x000000ff
        /*05a8*/ 	.word	0x00018240
        /*05ac*/ 	.short	0x010a
        /*05ae*/ 	.byte	0x14
	.zero		1


	//   ....[35]....
        /*05b0*/ 	.word	0x00007090
        /*05b4*/ 	.word	0x000000ff
        /*05b8*/ 	.word	0x00018290
        /*05bc*/ 	.short	0x010a
        /*05be*/ 	.byte	0x14
	.zero		1


	//   ....[36]....
        /*05c0*/ 	.word	0x00007330
        /*05c4*/ 	.word	0x000000ff
        /*05c8*/ 	.word	0x00018248
        /*05cc*/ 	.short	0x010a
        /*05ce*/ 	.byte	0x14
	.zero		1


	//   ....[37]....
        /*05d0*/ 	.word	0x000073d0
        /*05d4*/ 	.word	0x000000ff
        /*05d8*/ 	.word	0x000182b0
        /*05dc*/ 	.short	0x010a
        /*05de*/ 	.byte	0x14
	.zero		1


	//   ....[38]....
        /*05e0*/ 	.word	0x000078f0
        /*05e4*/ 	.word	0x000000ff
        /*05e8*/ 	.word	0x00018220
        /*05ec*/ 	.short	0x010a
        /*05ee*/ 	.byte	0x14
	.zero		1


	//   ....[39]....
        /*05f0*/ 	.word	0x00007e00
        /*05f4*/ 	.word	0x000000ff
        /*05f8*/ 	.word	0x00000040
        /*05fc*/ 	.short	0x010a
        /*05fe*/ 	.byte	0x19
	.zero		1


	//   ....[40]....
        /*0600*/ 	.word	0x00007ed0
        /*0604*/ 	.word	0x000000ff
        /*0608*/ 	.word	0x00018228
        /*060c*/ 	.short	0x010a
        /*060e*/ 	.byte	0x14
	.zero		1


	//   ....[41]....
        /*0610*/ 	.word	0x00008030
        /*0614*/ 	.word	0x000000ff
        /*0618*/ 	.word	0x00000040
        /*061c*/ 	.short	0x010a
        /*061e*/ 	.byte	0x0d
	.zero		1


	//   ....[42]....
        /*0620*/ 	.word	0x00008240
        /*0624*/ 	.word	0x000000ff
        /*0628*/ 	.word	0x00000040
        /*062c*/ 	.short	0x010a
        /*062e*/ 	.byte	0x0d
	.zero		1


	//   ....[43]....
        /*0630*/ 	.word	0x00008360
        /*0634*/ 	.word	0x000000ff
        /*0638*/ 	.word	0x00000040
        /*063c*/ 	.short	0x010a
        /*063e*/ 	.byte	0x11
	.zero		1


	//   ....[44]....
        /*0640*/ 	.word	0x000089d0
        /*0644*/ 	.word	0x000000ff
        /*0648*/ 	.word	0x00018210
        /*064c*/ 	.short	0x0100
        /*064e*/ 	.byte	0x04
	.zero		1


	//   ....[45]....
        /*0650*/ 	.word	0x000089e0
        /*0654*/ 	.word	0x000000ff
        /*0658*/ 	.word	0x00018220
        /*065c*/ 	.short	0x0100
        /*065e*/ 	.byte	0x04
	.zero		1


	//   ....[46]....
        /*0660*/ 	.word	0x00008a30
        /*0664*/ 	.word	0x000000ff
        /*0668*/ 	.word	0x00018220
        /*066c*/ 	.short	0x0101
        /*066e*/ 	.byte	0x04
	.zero		1


	//   ....[47]....
        /*0670*/ 	.word	0x00008ae0
        /*0674*/ 	.word	0x000000ff
        /*0678*/ 	.word	0x00018218
        /*067c*/ 	.short	0x0100
        /*067e*/ 	.byte	0x04
	.zero		1


	//   ....[48]....
        /*0680*/ 	.word	0x00008af0
        /*0684*/ 	.word	0x000000ff
        /*0688*/ 	.word	0x00018228
        /*068c*/ 	.short	0x0100
        /*068e*/ 	.byte	0x04
	.zero		1


	//   ....[49]....
        /*0690*/ 	.word	0x00008b40
        /*0694*/ 	.word	0x000000ff
        /*0698*/ 	.word	0x00018228
        /*069c*/ 	.short	0x0101
        /*069e*/ 	.byte	0x04
	.zero		1


	//   ....[50]....
        /*06a0*/ 	.word	0x00008bf0
        /*06a4*/ 	.word	0x000000ff
        /*06a8*/ 	.word	0x00018190
        /*06ac*/ 	.short	0x0100
        /*06ae*/ 	.byte	0x04
	.zero		1


	//   ....[51]....
        /*06b0*/ 	.word	0x00008c00
        /*06b4*/ 	.word	0x000000ff
        /*06b8*/ 	.word	0x000181d0
        /*06bc*/ 	.short	0x0100
        /*06be*/ 	.byte	0x04
	.zero		1


	//   ....[52]....
        /*06c0*/ 	.word	0x00008c50
        /*06c4*/ 	.word	0x000000ff
        /*06c8*/ 	.word	0x000181d0
        /*06cc*/ 	.short	0x0101
        /*06ce*/ 	.byte	0x04
	.zero		1


	//   ....[53]....
        /*06d0*/ 	.word	0x00008d00
        /*06d4*/ 	.word	0x000000ff
        /*06d8*/ 	.word	0x00018198
        /*06dc*/ 	.short	0x0100
        /*06de*/ 	.byte	0x04
	.zero		1


	//   ....[54]....
        /*06e0*/ 	.word	0x00008d10
        /*06e4*/ 	.word	0x000000ff
        /*06e8*/ 	.word	0x000181d8
        /*06ec*/ 	.short	0x0100
        /*06ee*/ 	.byte	0x04
	.zero		1


	//   ....[55]....
        /*06f0*/ 	.word	0x00008d60
        /*06f4*/ 	.word	0x000000ff
        /*06f8*/ 	.word	0x000181d8
        /*06fc*/ 	.short	0x0101
        /*06fe*/ 	.byte	0x04
	.zero		1


	//   ....[56]....
        /*0700*/ 	.word	0x00008e10
        /*0704*/ 	.word	0x000000ff
        /*0708*/ 	.word	0x000181a0
        /*070c*/ 	.short	0x0100
        /*070e*/ 	.byte	0x04
	.zero		1


	//   ....[57]....
        /*0710*/ 	.word	0x00008e20
        /*0714*/ 	.word	0x000000ff
        /*0718*/ 	.word	0x000181e0
        /*071c*/ 	.short	0x0100
        /*071e*/ 	.byte	0x04
	.zero		1


	//   ....[58]....
        /*0720*/ 	.word	0x00008e70
        /*0724*/ 	.word	0x000000ff
        /*0728*/ 	.word	0x000181e0
        /*072c*/ 	.short	0x0101
        /*072e*/ 	.byte	0x04
	.zero		1


	//   ....[59]....
        /*0730*/ 	.word	0x00008f20
        /*0734*/ 	.word	0x000000ff
        /*0738*/ 	.word	0x000181a8
        /*073c*/ 	.short	0x0100
        /*073e*/ 	.byte	0x04
	.zero		1


	//   ....[60]....
        /*0740*/ 	.word	0x00008f30
        /*0744*/ 	.word	0x000000ff
        /*0748*/ 	.word	0x000181e8
        /*074c*/ 	.short	0x0100
        /*074e*/ 	.byte	0x04
	.zero		1


	//   ....[61]....
        /*0750*/ 	.word	0x00008f80
        /*0754*/ 	.word	0x000000ff
        /*0758*/ 	.word	0x000181e8
        /*075c*/ 	.short	0x0101
        /*075e*/ 	.byte	0x04
	.zero		1


	//   ....[62]....
        /*0760*/ 	.word	0x00009030
        /*0764*/ 	.word	0x000000ff
        /*0768*/ 	.word	0x000181b0
        /*076c*/ 	.short	0x0100
        /*076e*/ 	.byte	0x04
	.zero		1


	//   ....[63]....
        /*0770*/ 	.word	0x00009040
        /*0774*/ 	.word	0x000000ff
        /*0778*/ 	.word	0x000181f0
        /*077c*/ 	.short	0x0100
        /*077e*/ 	.byte	0x04
	.zero		1


	//   ....[64]....
        /*0780*/ 	.word	0x00009090
        /*0784*/ 	.word	0x000000ff
        /*0788*/ 	.word	0x000181f0
        /*078c*/ 	.short	0x0101
        /*078e*/ 	.byte	0x04
	.zero		1


	//   ....[65]....
        /*0790*/ 	.word	0x00009140
        /*0794*/ 	.word	0x000000ff
        /*0798*/ 	.word	0x000181b8
        /*079c*/ 	.short	0x0100
        /*079e*/ 	.byte	0x04
	.zero		1


	//   ....[66]....
        /*07a0*/ 	.word	0x00009150
        /*07a4*/ 	.word	0x000000ff
        /*07a8*/ 	.word	0x000181f8
        /*07ac*/ 	.short	0x0100
        /*07ae*/ 	.byte	0x04
	.zero		1


	//   ....[67]....
        /*07b0*/ 	.word	0x000091a0
        /*07b4*/ 	.word	0x000000ff
        /*07b8*/ 	.word	0x000181f8
        /*07bc*/ 	.short	0x0101
        /*07be*/ 	.byte	0x04
	.zero		1


	//   ....[68]....
        /*07c0*/ 	.word	0x00009250
        /*07c4*/ 	.word	0x000000ff
        /*07c8*/ 	.word	0x000181c0
        /*07cc*/ 	.short	0x0100
        /*07ce*/ 	.byte	0x04
	.zero		1


	//   ....[69]....
        /*07d0*/ 	.word	0x00009260
        /*07d4*/ 	.word	0x000000ff
        /*07d8*/ 	.word	0x00018200
        /*07dc*/ 	.short	0x0100
        /*07de*/ 	.byte	0x04
	.zero		1


	//   ....[70]....
        /*07e0*/ 	.word	0x000092b0
        /*07e4*/ 	.word	0x000000ff
        /*07e8*/ 	.word	0x00018200
        /*07ec*/ 	.short	0x0101
        /*07ee*/ 	.byte	0x04
	.zero		1


	//   ....[71]....
        /*07f0*/ 	.word	0x00009360
        /*07f4*/ 	.word	0x000000ff
        /*07f8*/ 	.word	0x000181c8
        /*07fc*/ 	.short	0x0100
        /*07fe*/ 	.byte	0x04
	.zero		1


	//   ....[72]....
        /*0800*/ 	.word	0x00009370
        /*0804*/ 	.word	0x000000ff
        /*0808*/ 	.word	0x00018208
        /*080c*/ 	.short	0x0100
        /*080e*/ 	.byte	0x04
	.zero		1


	//   ....[73]....
        /*0810*/ 	.word	0x000093c0
        /*0814*/ 	.word	0x000000ff
        /*0818*/ 	.word	0x00018208
        /*081c*/ 	.short	0x0101
        /*081e*/ 	.byte	0x04
	.zero		1


	//   ....[74]....
        /*0820*/ 	.word	0x00009470
        /*0824*/ 	.word	0x000000ff
        /*0828*/ 	.word	0x00018230
        /*082c*/ 	.short	0x0100
        /*082e*/ 	.byte	0x04
	.zero		1


	//   ....[75]....
        /*0830*/ 	.word	0x00009480
        /*0834*/ 	.word	0x000000ff
        /*0838*/ 	.word	0x00018240
        /*083c*/ 	.short	0x0100
        /*083e*/ 	.byte	0x04
	.zero		1


	//   ....[76]....
        /*0840*/ 	.word	0x000094d0
        /*0844*/ 	.word	0x000000ff
        /*0848*/ 	.word	0x00018240
        /*084c*/ 	.short	0x0101
        /*084e*/ 	.byte	0x04
	.zero		1


	//   ....[77]....
        /*0850*/ 	.word	0x00009580
        /*0854*/ 	.word	0x000000ff
        /*0858*/ 	.word	0x00018238
        /*085c*/ 	.short	0x0100
        /*085e*/ 	.byte	0x04
	.zero		1


	//   ....[78]....
        /*0860*/ 	.word	0x00009590
        /*0864*/ 	.word	0x000000ff
        /*0868*/ 	.word	0x00018248
        /*086c*/ 	.short	0x0100
        /*086e*/ 	.byte	0x04
	.zero		1


	//   ....[79]....
        /*0870*/ 	.word	0x000095e0
        /*0874*/ 	.word	0x000000ff
        /*0878*/ 	.word	0x00018248
        /*087c*/ 	.short	0x0101
        /*087e*/ 	.byte	0x04
	.zero		1


	//   ....[80]....
        /*0880*/ 	.word	0x00009690
        /*0884*/ 	.word	0x000000ff
        /*0888*/ 	.word	0x00018250
        /*088c*/ 	.short	0x0100
        /*088e*/ 	.byte	0x04
	.zero		1


	//   ....[81]....
        /*0890*/ 	.word	0x000096a0
        /*0894*/ 	.word	0x000000ff
        /*0898*/ 	.word	0x00018260
        /*089c*/ 	.short	0x0100
        /*089e*/ 	.byte	0x04
	.zero		1


	//   ....[82]....
        /*08a0*/ 	.word	0x000096f0
        /*08a4*/ 	.word	0x000000ff
        /*08a8*/ 	.word	0x00018260
        /*08ac*/ 	.short	0x0101
        /*08ae*/ 	.byte	0x04
	.zero		1


	//   ....[83]....
        /*08b0*/ 	.word	0x000097a0
        /*08b4*/ 	.word	0x000000ff
        /*08b8*/ 	.word	0x00018258
        /*08bc*/ 	.short	0x0100
        /*08be*/ 	.byte	0x04
	.zero		1


	//   ....[84]....
        /*08c0*/ 	.word	0x000097b0
        /*08c4*/ 	.word	0x000000ff
        /*08c8*/ 	.word	0x00018268
        /*08cc*/ 	.short	0x0100
        /*08ce*/ 	.byte	0x04
	.zero		1


	//   ....[85]....
        /*08d0*/ 	.word	0x00009800
        /*08d4*/ 	.word	0x000000ff
        /*08d8*/ 	.word	0x00018268
        /*08dc*/ 	.short	0x0101
        /*08de*/ 	.byte	0x04
	.zero		1


	//   ....[86]....
        /*08e0*/ 	.word	0x000098b0
        /*08e4*/ 	.word	0x000000ff
        /*08e8*/ 	.word	0x00018280
        /*08ec*/ 	.short	0x0100
        /*08ee*/ 	.byte	0x04
	.zero		1


	//   ....[87]....
        /*08f0*/ 	.word	0x000098c0
        /*08f4*/ 	.word	0x000000ff
        /*08f8*/ 	.word	0x00018290
        /*08fc*/ 	.short	0x0100
        /*08fe*/ 	.byte	0x04
	.zero		1


	//   ....[88]....
        /*0900*/ 	.word	0x00009910
        /*0904*/ 	.word	0x000000ff
        /*0908*/ 	.word	0x00018290
        /*090c*/ 	.short	0x0101
        /*090e*/ 	.byte	0x04
	.zero		1


	//   ....[89]....
        /*0910*/ 	.word	0x000099c0
        /*0914*/ 	.word	0x000000ff
        /*0918*/ 	.word	0x000182a0
        /*091c*/ 	.short	0x0100
        /*091e*/ 	.byte	0x04
	.zero		1


	//   ....[90]....
        /*0920*/ 	.word	0x000099d0
        /*0924*/ 	.word	0x000000ff
        /*0928*/ 	.word	0x000182b0
        /*092c*/ 	.short	0x0100
        /*092e*/ 	.byte	0x04
	.zero		1


	//   ....[91]....
        /*0930*/ 	.word	0x00009a20
        /*0934*/ 	.word	0x000000ff
        /*0938*/ 	.word	0x000182b0
        /*093c*/ 	.short	0x0101
        /*093e*/ 	.byte	0x04
	.zero		1


	//   ....[92]....
        /*0940*/ 	.word	0x00009ad0
        /*0944*/ 	.word	0x000000ff
        /*0948*/ 	.word	0x000182c0
        /*094c*/ 	.short	0x0100
        /*094e*/ 	.byte	0x04
	.zero		1


	//   ....[93]....
        /*0950*/ 	.word	0x00009ae0
        /*0954*/ 	.word	0x000000ff
        /*0958*/ 	.word	0x000182d0
        /*095c*/ 	.short	0x0100
        /*095e*/ 	.byte	0x04
	.zero		1


	//   ....[94]....
        /*0960*/ 	.word	0x00009b30
        /*0964*/ 	.word	0x000000ff
        /*0968*/ 	.word	0x000182d0
        /*096c*/ 	.short	0x0101
        /*096e*/ 	.byte	0x04
	.zero		1


	//   ....[95]....
        /*0970*/ 	.word	0x00009be0
        /*0974*/ 	.word	0x000000ff
        /*0978*/ 	.word	0x000182e0
        /*097c*/ 	.short	0x0100
        /*097e*/ 	.byte	0x04
	.zero		1


	//   ....[96]....
        /*0980*/ 	.word	0x00009bf0
        /*0984*/ 	.word	0x000000ff
        /*0988*/ 	.word	0x000182f0
        /*098c*/ 	.short	0x0100
        /*098e*/ 	.byte	0x04
	.zero		1


	//   ....[97]....
        /*0990*/ 	.word	0x00009cb0
        /*0994*/ 	.word	0x000000ff
        /*0998*/ 	.word	0x000182f0
        /*099c*/ 	.short	0x0101
        /*099e*/ 	.byte	0x04
	.zero		1


	//   ....[98]....
        /*09a0*/ 	.word	0x0000a100
        /*09a4*/ 	.word	0x000000ff
        /*09a8*/ 	.word	0x000182c0
        /*09ac*/ 	.short	0x010a
        /*09ae*/ 	.byte	0x04
	.zero		1


	//   ....[99]....
        /*09b0*/ 	.word	0x0000a2a0
        /*09b4*/ 	.word	0x000000ff
        /*09b8*/ 	.word	0x000182d0
        /*09bc*/ 	.short	0x0101
        /*09be*/ 	.byte	0x04
	.zero		1


	//   ....[100]....
        /*09c0*/ 	.word	0x0000a320
        /*09c4*/ 	.word	0x000000ff
        /*09c8*/ 	.word	0x000182e0
        /*09cc*/ 	.short	0x010a
        /*09ce*/ 	.byte	0x04
	.zero		1


	//   ....[101]....
        /*09d0*/ 	.word	0x0000a460
        /*09d4*/ 	.word	0x000000ff
        /*09d8*/ 	.word	0x000182f0
        /*09dc*/ 	.short	0x0101
        /*09de*/ 	.byte	0x04
	.zero		1


	//   ....[102]....
        /*09e0*/ 	.word	0x0000a5a0
        /*09e4*/ 	.word	0x000000ff
        /*09e8*/ 	.word	0x000182c0
        /*09ec*/ 	.short	0x010a
        /*09ee*/ 	.byte	0x04
	.zero		1


	//   ....[103]....
        /*09f0*/ 	.word	0x0000a5f0
        /*09f4*/ 	.word	0x000000ff
        /*09f8*/ 	.word	0x000182d0
        /*09fc*/ 	.short	0x0101
        /*09fe*/ 	.byte	0x04
	.zero		1


	//   ....[104]....
        /*0a00*/ 	.word	0x0000a610
        /*0a04*/ 	.word	0x000000ff
        /*0a08*/ 	.word	0x00018230
        /*0a0c*/ 	.short	0x010a
        /*0a0e*/ 	.byte	0x04
	.zero		1


	//   ....[105]....
        /*0a10*/ 	.word	0x0000a940
        /*0a14*/ 	.word	0x000000ff
        /*0a18*/ 	.word	0x00018240
        /*0a1c*/ 	.short	0x0101
        /*0a1e*/ 	.byte	0x04
	.zero		1


	//   ....[106]....
        /*0a20*/ 	.word	0x0000a960
        /*0a24*/ 	.word	0x000000ff
        /*0a28*/ 	.word	0x000182e0
        /*0a2c*/ 	.short	0x010a
        /*0a2e*/ 	.byte	0x04
	.zero		1


	//   ....[107]....
        /*0a30*/ 	.word	0x0000a9d0
        /*0a34*/ 	.word	0x000000ff
        /*0a38*/ 	.word	0x000182f0
        /*0a3c*/ 	.short	0x0101
        /*0a3e*/ 	.byte	0x04
	.zero		1


	//   ....[108]....
        /*0a40*/ 	.word	0x0000a9f0
        /*0a44*/ 	.word	0x000000ff
        /*0a48*/ 	.word	0x00018238
        /*0a4c*/ 	.short	0x010a
        /*0a4e*/ 	.byte	0x04
	.zero		1


	//   ....[109]....
        /*0a50*/ 	.word	0x0000acf0
        /*0a54*/ 	.word	0x000000ff
        /*0a58*/ 	.word	0x00018248
        /*0a5c*/ 	.short	0x0101
        /*0a5e*/ 	.byte	0x04
	.zero		1


	//   ....[110]....
        /*0a60*/ 	.word	0x0000ad60
        /*0a64*/ 	.word	0x000000ff
        /*0a68*/ 	.word	0x000182c0
        /*0a6c*/ 	.short	0x010a
        /*0a6e*/ 	.byte	0x04
	.zero		1


	//   ....[111]....
        /*0a70*/ 	.word	0x0000ae60
        /*0a74*/ 	.word	0x000000ff
        /*0a78*/ 	.word	0x000182d0
        /*0a7c*/ 	.short	0x0101
        /*0a7e*/ 	.byte	0x04
	.zero		1


	//   ....[112]....
        /*0a80*/ 	.word	0x0000ae80
        /*0a84*/ 	.word	0x000000ff
        /*0a88*/ 	.word	0x00018260
        /*0a8c*/ 	.short	0x010a
        /*0a8e*/ 	.byte	0x04
	.zero		1


	//   ....[113]....
        /*0a90*/ 	.word	0x0000aea0
        /*0a94*/ 	.word	0x000000ff
        /*0a98*/ 	.word	0x00018230
        /*0a9c*/ 	.short	0x010a
        /*0a9e*/ 	.byte	0x04
	.zero		1


	//   ....[114]....
        /*0aa0*/ 	.word	0x0000b880
        /*0aa4*/ 	.word	0x000000ff
        /*0aa8*/ 	.word	0x00018250
        /*0aac*/ 	.short	0x0101
        /*0aae*/ 	.byte	0x04
	.zero		1


	//   ....[115]....
        /*0ab0*/ 	.word	0x0000b8a0
        /*0ab4*/ 	.word	0x000000ff
        /*0ab8*/ 	.word	0x00018240
        /*0abc*/ 	.short	0x0101
        /*0abe*/ 	.byte	0x04
	.zero		1


	//   ....[116]....
        /*0ac0*/ 	.word	0x0000b8d0
        /*0ac4*/ 	.word	0x000000ff
        /*0ac8*/ 	.word	0x000182e0
        /*0acc*/ 	.short	0x010a
        /*0ace*/ 	.byte	0x04
	.zero		1


	//   ....[117]....
        /*0ad0*/ 	.word	0x0000b960
        /*0ad4*/ 	.word	0x000000ff
        /*0ad8*/ 	.word	0x000182f0
        /*0adc*/ 	.short	0x0101
        /*0ade*/ 	.byte	0x04
	.zero		1


	//   ....[118]....
        /*0ae0*/ 	.word	0x0000b980
        /*0ae4*/ 	.word	0x000000ff
        /*0ae8*/ 	.word	0x00018268
        /*0aec*/ 	.short	0x010a
        /*0aee*/ 	.byte	0x04
	.zero		1


	//   ....[119]....
        /*0af0*/ 	.word	0x0000b9a0
        /*0af4*/ 	.word	0x000000ff
        /*0af8*/ 	.word	0x00018238
        /*0afc*/ 	.short	0x010a
        /*0afe*/ 	.byte	0x04
	.zero		1


	//   ....[120]....
        /*0b00*/ 	.word	0x0000c120
        /*0b04*/ 	.word	0x000000ff
        /*0b08*/ 	.word	0x00018258
        /*0b0c*/ 	.short	0x0101
        /*0b0e*/ 	.byte	0x04
	.zero		1


	//   ....[121]....
        /*0b10*/ 	.word	0x0000c140
        /*0b14*/ 	.word	0x000000ff
        /*0b18*/ 	.word	0x00018248
        /*0b1c*/ 	.short	0x0101
        /*0b1e*/ 	.byte	0x04
	.zero		1


	//   ....[122]....
        /*0b20*/ 	.word	0x0000c1f0
        /*0b24*/ 	.word	0x000000ff
        /*0b28*/ 	.word	0x00018210
        /*0b2c*/ 	.short	0x0108
        /*0b2e*/ 	.byte	0x04
	.zero		1


	//   ....[123]....
        /*0b30*/ 	.word	0x0000c200
        /*0b34*/ 	.word	0x000000ff
        /*0b38*/ 	.word	0x00018220
        /*0b3c*/ 	.short	0x0108
        /*0b3e*/ 	.byte	0x04
	.zero		1


	//   ....[124]....
        /*0b40*/ 	.word	0x0000c250
        /*0b44*/ 	.word	0x000000ff
        /*0b48*/ 	.word	0x00018218
        /*0b4c*/ 	.short	0x0108
        /*0b4e*/ 	.byte	0x04
	.zero		1


	//   ....[125]....
        /*0b50*/ 	.word	0x0000c260
        /*0b54*/ 	.word	0x000000ff
        /*0b58*/ 	.word	0x00018228
        /*0b5c*/ 	.short	0x0108
        /*0b5e*/ 	.byte	0x04
	.zero		1


	//   ....[126]....
        /*0b60*/ 	.word	0x0000c2a0
        /*0b64*/ 	.word	0x000000ff
        /*0b68*/ 	.word	0x00018190
        /*0b6c*/ 	.short	0x0108
        /*0b6e*/ 	.byte	0x04
	.zero		1


	//   ....[127]....
        /*0b70*/ 	.word	0x0000c2b0
        /*0b74*/ 	.word	0x000000ff
        /*0b78*/ 	.word	0x000181d0
        /*0b7c*/ 	.short	0x0108
        /*0b7e*/ 	.byte	0x04
	.zero		1


	//   ....[128]....
        /*0b80*/ 	.word	0x0000c300
        /*0b84*/ 	.word	0x000000ff
        /*0b88*/ 	.word	0x00018198
        /*0b8c*/ 	.short	0x0108
        /*0b8e*/ 	.byte	0x04
	.zero		1


	//   ....[129]....
        /*0b90*/ 	.word	0x0000c310
        /*0b94*/ 	.word	0x000000ff
        /*0b98*/ 	.word	0x000181d8
        /*0b9c*/ 	.short	0x0108
        /*0b9e*/ 	.byte	0x04
	.zero		1


	//   ....[130]....
        /*0ba0*/ 	.word	0x0000c360
        /*0ba4*/ 	.word	0x000000ff
        /*0ba8*/ 	.word	0x000181a0
        /*0bac*/ 	.short	0x0108
        /*0bae*/ 	.byte	0x04
	.zero		1


	//   ....[131]....
        /*0bb0*/ 	.word	0x0000c370
        /*0bb4*/ 	.word	0x000000ff
        /*0bb8*/ 	.word	0x000181e0
        /*0bbc*/ 	.short	0x0108
        /*0bbe*/ 	.byte	0x04
	.zero		1


	//   ....[132]....
        /*0bc0*/ 	.word	0x0000c3c0
        /*0bc4*/ 	.word	0x000000ff
        /*0bc8*/ 	.word	0x000181a8
        /*0bcc*/ 	.short	0x0108
        /*0bce*/ 	.byte	0x04
	.zero		1


	//   ....[133]....
        /*0bd0*/ 	.word	0x0000c3d0
        /*0bd4*/ 	.word	0x000000ff
        /*0bd8*/ 	.word	0x000181e8
        /*0bdc*/ 	.short	0x0108
        /*0bde*/ 	.byte	0x04
	.zero		1


	//   ....[134]....
        /*0be0*/ 	.word	0x0000c420
        /*0be4*/ 	.word	0x000000ff
        /*0be8*/ 	.word	0x000181b0
        /*0bec*/ 	.short	0x0108
        /*0bee*/ 	.byte	0x04
	.zero		1


	//   ....[135]....
        /*0bf0*/ 	.word	0x0000c430
        /*0bf4*/ 	.word	0x000000ff
        /*0bf8*/ 	.word	0x000181f0
        /*0bfc*/ 	.short	0x0108
        /*0bfe*/ 	.byte	0x04
	.zero		1


	//   ....[136]....
        /*0c00*/ 	.word	0x0000c480
        /*0c04*/ 	.word	0x000000ff
        /*0c08*/ 	.word	0x000181b8
        /*0c0c*/ 	.short	0x0108
        /*0c0e*/ 	.byte	0x04
	.zero		1


	//   ....[137]....
        /*0c10*/ 	.word	0x0000c490
        /*0c14*/ 	.word	0x000000ff
        /*0c18*/ 	.word	0x000181f8
        /*0c1c*/ 	.short	0x0108
        /*0c1e*/ 	.byte	0x04
	.zero		1


	//   ....[138]....
        /*0c20*/ 	.word	0x0000c4e0
        /*0c24*/ 	.word	0x000000ff
        /*0c28*/ 	.word	0x000181c0
        /*0c2c*/ 	.short	0x0108
        /*0c2e*/ 	.byte	0x04
	.zero		1


	//   ....[139]....
        /*0c30*/ 	.word	0x0000c4f0
        /*0c34*/ 	.word	0x000000ff
        /*0c38*/ 	.word	0x00018200
        /*0c3c*/ 	.short	0x0108
        /*0c3e*/ 	.byte	0x04
	.zero		1


	//   ....[140]....
        /*0c40*/ 	.word	0x0000c540
        /*0c44*/ 	.word	0x000000ff
        /*0c48*/ 	.word	0x000181c8
        /*0c4c*/ 	.short	0x0108
        /*0c4e*/ 	.byte	0x04
	.zero		1


	//   ....[141]....
        /*0c50*/ 	.word	0x0000c550
        /*0c54*/ 	.word	0x000000ff
        /*0c58*/ 	.word	0x00018208
        /*0c5c*/ 	.short	0x0108
        /*0c5e*/ 	.byte	0x04
	.zero		1


	//   ....[142]....
        /*0c60*/ 	.word	0x0000c590
        /*0c64*/ 	.word	0x000000ff
        /*0c68*/ 	.word	0x00018230
        /*0c6c*/ 	.short	0x0108
        /*0c6e*/ 	.byte	0x04
	.zero		1


	//   ....[143]....
        /*0c70*/ 	.word	0x0000c5a0
        /*0c74*/ 	.word	0x000000ff
        /*0c78*/ 	.word	0x00018240
        /*0c7c*/ 	.short	0x0108
        /*0c7e*/ 	.byte	0x04
	.zero		1


	//   ....[144]....
        /*0c80*/ 	.word	0x0000c5f0
        /*0c84*/ 	.word	0x000000ff
        /*0c88*/ 	.word	0x00018238
        /*0c8c*/ 	.short	0x0108
        /*0c8e*/ 	.byte	0x04
	.zero		1


	//   ....[145]....
        /*0c90*/ 	.word	0x0000c600
        /*0c94*/ 	.word	0x000000ff
        /*0c98*/ 	.word	0x00018248
        /*0c9c*/ 	.short	0x0108
        /*0c9e*/ 	.byte	0x04
	.zero		1


	//   ....[146]....
        /*0ca0*/ 	.word	0x0000c640
        /*0ca4*/ 	.word	0x000000ff
        /*0ca8*/ 	.word	0x00018250
        /*0cac*/ 	.short	0x0108
        /*0cae*/ 	.byte	0x04
	.zero		1


	//   ....[147]....
        /*0cb0*/ 	.word	0x0000c650
        /*0cb4*/ 	.word	0x000000ff
        /*0cb8*/ 	.word	0x00018260
        /*0cbc*/ 	.short	0x0108
        /*0cbe*/ 	.byte	0x04
	.zero		1


	//   ....[148]....
        /*0cc0*/ 	.word	0x0000c6a0
        /*0cc4*/ 	.word	0x000000ff
        /*0cc8*/ 	.word	0x00018258
        /*0ccc*/ 	.short	0x0108
        /*0cce*/ 	.byte	0x04
	.zero		1


	//   ....[149]....
        /*0cd0*/ 	.word	0x0000c6b0
        /*0cd4*/ 	.word	0x000000ff
        /*0cd8*/ 	.word	0x00018268
        /*0cdc*/ 	.short	0x0108
        /*0cde*/ 	.byte	0x04
	.zero		1


	//   ....[150]....
        /*0ce0*/ 	.word	0x0000c700
        /*0ce4*/ 	.word	0x000000ff
        /*0ce8*/ 	.word	0x00018280
        /*0cec*/ 	.short	0x0108
        /*0cee*/ 	.byte	0x04
	.zero		1


	//   ....[151]....
        /*0cf0*/ 	.word	0x0000c720
        /*0cf4*/ 	.word	0x000000ff
        /*0cf8*/ 	.word	0x00018290
        /*0cfc*/ 	.short	0x0108
        /*0cfe*/ 	.byte	0x04
	.zero		1


	//   ....[152]....
        /*0d00*/ 	.word	0x0000c740
        /*0d04*/ 	.word	0x000000ff
        /*0d08*/ 	.word	0x000182a0
        /*0d0c*/ 	.short	0x0108
        /*0d0e*/ 	.byte	0x04
	.zero		1


	//   ....[153]....
        /*0d10*/ 	.word	0x0000c760
        /*0d14*/ 	.word	0x000000ff
        /*0d18*/ 	.word	0x000182b0
        /*0d1c*/ 	.short	0x0108
        /*0d1e*/ 	.byte	0x04
	.zero		1


	//   ....[154]....
        /*0d20*/ 	.word	0x0000c780
        /*0d24*/ 	.word	0x000000ff
        /*0d28*/ 	.word	0x000182c0
        /*0d2c*/ 	.short	0x0108
        /*0d2e*/ 	.byte	0x04
	.zero		1


	//   ....[155]....
        /*0d30*/ 	.word	0x0000c7a0
        /*0d34*/ 	.word	0x000000ff
        /*0d38*/ 	.word	0x000182d0
        /*0d3c*/ 	.short	0x0108
        /*0d3e*/ 	.byte	0x04
	.zero		1


	//   ....[156]....
        /*0d40*/ 	.word	0x0000c7d0
        /*0d44*/ 	.word	0x000000ff
        /*0d48*/ 	.word	0x000182e0
        /*0d4c*/ 	.short	0x0108
        /*0d4e*/ 	.byte	0x04
	.zero		1


	//   ....[157]....
        /*0d50*/ 	.word	0x0000c7f0
        /*0d54*/ 	.word	0x000000ff
        /*0d58*/ 	.word	0x000182f0
        /*0d5c*/ 	.short	0x0108
        /*0d5e*/ 	.byte	0x04
	.zero		1


	//   ....[158]....
        /*0d60*/ 	.word	0x0000cb70
        /*0d64*/ 	.word	0x000000ff
        /*0d68*/ 	.word	0x000182d0
        /*0d6c*/ 	.short	0x010a
        /*0d6e*/ 	.byte	0x14
	.zero		1


	//   ....[159]....
        /*0d70*/ 	.word	0x0000cba0
        /*0d74*/ 	.word	0x000000ff
        /*0d78*/ 	.word	0x00018280
        /*0d7c*/ 	.short	0x010a
        /*0d7e*/ 	.byte	0x14
	.zero		1


	//   ....[160]....
        /*0d80*/ 	.word	0x0000cbe0
        /*0d84*/ 	.word	0x000000ff
        /*0d88*/ 	.word	0x000182d0
        /*0d8c*/ 	.short	0x010a
        /*0d8e*/ 	.byte	0x14
	.zero		1


	//   ....[161]....
        /*0d90*/ 	.word	0x0000cc10
        /*0d94*/ 	.word	0x000000ff
        /*0d98*/ 	.word	0x00018280
        /*0d9c*/ 	.short	0x010a
        /*0d9e*/ 	.byte	0x14
	.zero		1


	//   ....[162]....
        /*0da0*/ 	.word	0x0000cc40
        /*0da4*/ 	.word	0x000000ff
        /*0da8*/ 	.word	0x000182d0
        /*0dac*/ 	.short	0x010a
        /*0dae*/ 	.byte	0x14
	.zero		1


	//   ....[163]....
        /*0db0*/ 	.word	0x0000cc70
        /*0db4*/ 	.word	0x000000ff
        /*0db8*/ 	.word	0x000182f0
        /*0dbc*/ 	.short	0x010a
        /*0dbe*/ 	.byte	0x14
	.zero		1


	//   ....[164]....
        /*0dc0*/ 	.word	0x0000cca0
        /*0dc4*/ 	.word	0x000000ff
        /*0dc8*/ 	.word	0x000182a0
        /*0dcc*/ 	.short	0x010a
        /*0dce*/ 	.byte	0x14
	.zero		1


	//   ....[165]....
        /*0dd0*/ 	.word	0x0000cce0
        /*0dd4*/ 	.word	0x000000ff
        /*0dd8*/ 	.word	0x000182f0
        /*0ddc*/ 	.short	0x010a
        /*0dde*/ 	.byte	0x14
	.zero		1


	//   ....[166]....
        /*0de0*/ 	.word	0x0000cd10
        /*0de4*/ 	.word	0x000000ff
        /*0de8*/ 	.word	0x000182a0
        /*0dec*/ 	.short	0x010a
        /*0dee*/ 	.byte	0x14
	.zero		1


	//   ....[167]....
        /*0df0*/ 	.word	0x0000cd40
        /*0df4*/ 	.word	0x000000ff
        /*0df8*/ 	.word	0x000182f0
        /*0dfc*/ 	.short	0x010a
        /*0dfe*/ 	.byte	0x14
	.zero		1


	//   ....[168]....
        /*0e00*/ 	.word	0x0000cd70
        /*0e04*/ 	.word	0x000000ff
        /*0e08*/ 	.word	0x00018250
        /*0e0c*/ 	.short	0x010a
        /*0e0e*/ 	.byte	0x14
	.zero		1


	//   ....[169]....
        /*0e10*/ 	.word	0x0000cda0
        /*0e14*/ 	.word	0x000000ff
        /*0e18*/ 	.word	0x00018258
        /*0e1c*/ 	.short	0x010a
        /*0e1e*/ 	.byte	0x14
	.zero		1


	//   ....[170]....
        /*0e20*/ 	.word	0x0000cde0
        /*0e24*/ 	.word	0x000000ff
        /*0e28*/ 	.word	0x00018210
        /*0e2c*/ 	.short	0x010a
        /*0e2e*/ 	.byte	0x14
	.zero		1


	//   ....[171]....
        /*0e30*/ 	.word	0x0000ce20
        /*0e34*/ 	.word	0x000000ff
        /*0e38*/ 	.word	0x00000000
        /*0e3c*/ 	.short	0x010a
        /*0e3e*/ 	.byte	0x0a
	.zero		1


	//   ....[172]....
        /*0e40*/ 	.word	0x0000ce60
        /*0e44*/ 	.word	0x000000ff
        /*0e48*/ 	.word	0x00018290
        /*0e4c*/ 	.short	0x010a
        /*0e4e*/ 	.byte	0x14
	.zero		1


	//   ....[173]....
        /*0e50*/ 	.word	0x0000cea0
        /*0e54*/ 	.word	0x000000ff
        /*0e58*/ 	.word	0x00018218
        /*0e5c*/ 	.short	0x010a
        /*0e5e*/ 	.byte	0x14
	.zero		1


	//   ....[174]....
        /*0e60*/ 	.word	0x0000cee0
        /*0e64*/ 	.word	0x000000ff
        /*0e68*/ 	.word	0x000182b0
        /*0e6c*/ 	.short	0x010a
        /*0e6e*/ 	.byte	0x14
	.zero		1


	//   ....[175]....
        /*0e70*/ 	.word	0x0000cf20
        /*0e74*/ 	.word	0x000000ff
        /*0e78*/ 	.word	0x00000000
        /*0e7c*/ 	.short	0x010a
        /*0e7e*/ 	.byte	0x04
	.zero		1


	//   ....[176]....
        /*0e80*/ 	.word	0x0000cf60
        /*0e84*/ 	.word	0x000000ff
        /*0e88*/ 	.word	0x00018240
        /*0e8c*/ 	.short	0x010a
        /*0e8e*/ 	.byte	0x14
	.zero		1


	//   ....[177]....
        /*0e90*/ 	.word	0x0000cfa0
        /*0e94*/ 	.word	0x000000ff
        /*0e98*/ 	.word	0x00018290
        /*0e9c*/ 	.short	0x010a
        /*0e9e*/ 	.byte	0x14
	.zero		1


	//   ....[178]....
        /*0ea0*/ 	.word	0x0000cfe0
        /*0ea4*/ 	.word	0x000000ff
        /*0ea8*/ 	.word	0x00000000
        /*0eac*/ 	.short	0x010a
        /*0eae*/ 	.byte	0x0f
	.zero		1


	//   ....[179]....
        /*0eb0*/ 	.word	0x0000d020
        /*0eb4*/ 	.word	0x000000ff
        /*0eb8*/ 	.word	0x00018248
        /*0ebc*/ 	.short	0x010a
        /*0ebe*/ 	.byte	0x14
	.zero		1


	//   ....[180]....
        /*0ec0*/ 	.word	0x0000d060
        /*0ec4*/ 	.word	0x000000ff
        /*0ec8*/ 	.word	0x000182b0
        /*0ecc*/ 	.short	0x010a
        /*0ece*/ 	.byte	0x14
	.zero		1


	//   ....[181]....
        /*0ed0*/ 	.word	0x0000d0a0
        /*0ed4*/ 	.word	0x00000003
        /*0ed8*/ 	.word	0x00000000
        /*0edc*/ 	.short	0x010a
        /*0ede*/ 	.byte	0x20
	.zero		1


	//   ....[182]....
        /*0ee0*/ 	.word	0x0000d0e0
        /*0ee4*/ 	.word	0x000000ff
        /*0ee8*/ 	.word	0x00018240
        /*0eec*/ 	.short	0x010a
        /*0eee*/ 	.byte	0x14
	.zero		1


	//   ....[183]....
        /*0ef0*/ 	.word	0x0000d120
        /*0ef4*/ 	.word	0x000000ff
        /*0ef8*/ 	.word	0x00018290
        /*0efc*/ 	.short	0x010a
        /*0efe*/ 	.byte	0x14
	.zero		1


	//   ....[184]....
        /*0f00*/ 	.word	0x0000d160
        /*0f04*/ 	.word	0x000000ff
        /*0f08*/ 	.word	0x00018248
        /*0f0c*/ 	.short	0x010a
        /*0f0e*/ 	.byte	0x14
	.zero		1


	//   ....[185]....
        /*0f10*/ 	.word	0x0000d1a0
        /*0f14*/ 	.word	0x000000ff
        /*0f18*/ 	.word	0x000182b0
        /*0f1c*/ 	.short	0x010a
        /*0f1e*/ 	.byte	0x14
	.zero		1


	//   ....[186]....
        /*0f20*/ 	.word	0x0000d1d0
        /*0f24*/ 	.word	0x000000ff
        /*0f28*/ 	.word	0x00018220
        /*0f2c*/ 	.short	0x010a
        /*0f2e*/ 	.byte	0x14
	.zero		1


	//   ....[187]....
        /*0f30*/ 	.word	0x0000d210
        /*0f34*/ 	.word	0x000000ff
        /*0f38*/ 	.word	0x00000040
        /*0f3c*/ 	.short	0x010a
        /*0f3e*/ 	.byte	0x19
	.zero		1


	//   ....[188]....
        /*0f40*/ 	.word	0x0000d240
        /*0f44*/ 	.word	0x000000ff
        /*0f48*/ 	.word	0x00018228
        /*0f4c*/ 	.short	0x010a
        /*0f4e*/ 	.byte	0x14
	.zero		1


	//   ....[189]....
        /*0f50*/ 	.word	0x0000d280
        /*0f54*/ 	.word	0x000000ff
        /*0f58*/ 	.word	0x00000040
        /*0f5c*/ 	.short	0x010a
        /*0f5e*/ 	.byte	0x0d
	.zero		1


	//   ....[190]....
        /*0f60*/ 	.word	0x0000d2c0
        /*0f64*/ 	.word	0x000000ff
        /*0f68*/ 	.word	0x00000040
        /*0f6c*/ 	.short	0x010a
        /*0f6e*/ 	.byte	0x0d
	.zero		1


	//   ....[191]....
        /*0f70*/ 	.word	0x0000d300
        /*0f74*/ 	.word	0x000000ff
        /*0f78*/ 	.word	0x00000040
        /*0f7c*/ 	.short	0x010a
        /*0f7e*/ 	.byte	0x11
	.zero		1


	//   ....[192]....
        /*0f80*/ 	.word	0x0000d330
        /*0f84*/ 	.word	0x000000ff
        /*0f88*/ 	.word	0x000182c0
        /*0f8c*/ 	.short	0x010a
        /*0f8e*/ 	.byte	0x04
	.zero		1


	//   ....[193]....
        /*0f90*/ 	.word	0x0000d360
        /*0f94*/ 	.word	0x000000ff
        /*0f98*/ 	.word	0x000182e0
        /*0f9c*/ 	.short	0x010a
        /*0f9e*/ 	.byte	0x04
	.zero		1


	//   ....[194]....
        /*0fa0*/ 	.word	0x0000d390
        /*0fa4*/ 	.word	0x000000ff
        /*0fa8*/ 	.word	0x000182c0
        /*0fac*/ 	.short	0x010a
        /*0fae*/ 	.byte	0x04
	.zero		1


	//   ....[195]....
        /*0fb0*/ 	.word	0x0000d3c0
        /*0fb4*/ 	.word	0x000000ff
        /*0fb8*/ 	.word	0x00018230
        /*0fbc*/ 	.short	0x010a
        /*0fbe*/ 	.byte	0x04
	.zero		1


	//   ....[196]....
        /*0fc0*/ 	.word	0x0000d3f0
        /*0fc4*/ 	.word	0x000000ff
        /*0fc8*/ 	.word	0x000182e0
        /*0fcc*/ 	.short	0x010a
        /*0fce*/ 	.byte	0x04
	.zero		1


	//   ....[197]....
        /*0fd0*/ 	.word	0x0000d420
        /*0fd4*/ 	.word	0x000000ff
        /*0fd8*/ 	.word	0x00018238
        /*0fdc*/ 	.short	0x010a
        /*0fde*/ 	.byte	0x04
	.zero		1


	//   ....[198]....
        /*0fe0*/ 	.word	0x0000d450
        /*0fe4*/ 	.word	0x000000ff
        /*0fe8*/ 	.word	0x000182c0
        /*0fec*/ 	.short	0x010a
        /*0fee*/ 	.byte	0x04
	.zero		1


	//   ....[199]....
        /*0ff0*/ 	.word	0x0000d480
        /*0ff4*/ 	.word	0x000000ff
        /*0ff8*/ 	.word	0x00018260
        /*0ffc*/ 	.short	0x010a
        /*0ffe*/ 	.byte	0x04
	.zero		1


	//   ....[200]....
        /*1000*/ 	.word	0x0000d4b0
        /*1004*/ 	.word	0x000000ff
        /*1008*/ 	.word	0x00018230
        /*100c*/ 	.short	0x010a
        /*100e*/ 	.byte	0x04
	.zero		1


	//   ....[201]....
        /*1010*/ 	.word	0x0000d4e0
        /*1014*/ 	.word	0x000000ff
        /*1018*/ 	.word	0x000182e0
        /*101c*/ 	.short	0x010a
        /*101e*/ 	.byte	0x04
	.zero		1


	//   ....[202]....
        /*1020*/ 	.word	0x0000d510
        /*1024*/ 	.word	0x000000ff
        /*1028*/ 	.word	0x00018268
        /*102c*/ 	.short	0x010a
        /*102e*/ 	.byte	0x04
	.zero		1


	//   ....[203]....
        /*1030*/ 	.word	0x0000d540
        /*1034*/ 	.word	0x000000ff
        /*1038*/ 	.word	0x00018238
        /*103c*/ 	.short	0x010a
        /*103e*/ 	.byte	0x04
	.zero		1


	//----- nvinfo : EIATTR_NUM_MBARRIERS
	.align		4
.L_81:
        /*1040*/ 	.byte	0x03, 0x38
        /*1042*/ 	.short	0x0024


	//----- nvinfo : EIATTR_EXIT_INSTR_OFFSETS
	.align		4
        /*1044*/ 	.byte	0x04, 0x1c
        /*1046*/ 	.short	(.L_83 - .L_82)


	//   ....[0]....
.L_82:
        /*1048*/ 	.word	0x0000cb60


	//----- nvinfo : EIATTR_INDIRECT_BRANCH_TARGETS
	.align		4
.L_83:
        /*104c*/ 	.byte	0x04, 0x34
        /*104e*/ 	.short	(.L_85 - .L_84)


	//   ....[0]....
.L_84:
        /*1050*/ 	.word	.L_x_206@srel
        /*1054*/ 	.short	0x0
        /*1056*/ 	.short	0x0
        /*1058*/ 	.word	0x7
        /*105c*/ 	.word	.L_x_2@srel
        /*1060*/ 	.word	.L_x_12@srel
        /*1064*/ 	.word	.L_x_209@srel
        /*1068*/ 	.word	.L_x_210@srel
        /*106c*/ 	.word	.L_x_211@srel
        /*1070*/ 	.word	.L_x_212@srel
        /*1074*/ 	.word	.L_x_213@srel


	//----- nvinfo : EIATTR_REQNTID
	.align		4
.L_85:
        /*1078*/ 	.byte	0x04, 0x10
        /*107a*/ 	.short	(.L_87 - .L_86)
.L_86:
        /*107c*/ 	.word	0x00000200
        /*1080*/ 	.word	0x00000001
        /*1084*/ 	.word	0x00000001


	//----- nvinfo : EIATTR_CRS_STACK_SIZE
	.align		4
.L_87:
        /*1088*/ 	.byte	0x04, 0x1e
        /*108a*/ 	.short	(.L_89 - .L_88)
.L_88:
        /*108c*/ 	.word	0x00000000


	//----- nvinfo : EIATTR_CBANK_PARAM_SIZE
	.align		4
.L_89:
        /*1090*/ 	.byte	0x03, 0x19
        /*1092*/ 	.short	0x0320


	//----- nvinfo : EIATTR_PARAM_CBANK
	.align		4
        /*1094*/ 	.byte	0x04, 0x0a
        /*1096*/ 	.short	(.L_91 - .L_90)
	.align		4
.L_90:
        /*1098*/ 	.word	index@(.nv.constant0.cutlass_gluon_attention)
        /*109c*/ 	.short	0x0380
        /*109e*/ 	.short	0x0320


	//----- nvinfo : EIATTR_SW_WAR
	.align		4
.L_91:
        /*10a0*/ 	.byte	0x04, 0x36
        /*10a2*/ 	.short	(.L_93 - .L_92)
.L_92:
        /*10a4*/ 	.word	0x00000008
.L_93:


//--------------------- .nv.compat                --------------------------
	.section	.nv.compat,"",@"SHT_CUDA_COMPAT_INFO"
	.align	4
        /*0000*/ 	.byte	0x02, 0x02, 0x03, 0x00, 0x02, 0x05, 0x05, 0x00, 0x02, 0x03, 0x01, 0x00, 0x02, 0x06, 0x01, 0x00


//--------------------- .nv.callgraph             --------------------------
	.section	.nv.callgraph,"",@"SHT_CUDA_CALLGRAPH"
	.align	4
	.sectionentsize	8
	.align		4
        /*0000*/ 	.word	0x00000000
	.align		4
        /*0004*/ 	.word	0xffffffff
	.align		4
        /*0008*/ 	.word	0x00000000
	.align		4
        /*000c*/ 	.word	0xfffffffe
	.align		4
        /*0010*/ 	.word	0x00000000
	.align		4
        /*0014*/ 	.word	0xfffffffd
	.align		4
        /*0018*/ 	.word	0x00000000
	.align		4
        /*001c*/ 	.word	0xfffffffc


//--------------------- .nv.constant4             --------------------------
	.section	.nv.constant4,"a",@progbits
	.align	8
	.align		8
.nv.constant4:
        /*0000*/ 	.dword	_$_str


//--------------------- .nv.constant2.cutlass_gluon_attention --------------------------
	.section	.nv.constant2.cutlass_gluon_attention,"a",@progbits
	.sectionflags	@""
	.align	4
.nv.constant2.cutlass_gluon_attention:
        /*0000*/ 	.byte	0x50, 0x02, 0x00, 0x00, 0x70, 0x2a, 0x00, 0x00, 0x50, 0x5c, 0x00, 0x00, 0x60, 0x76, 0x00, 0x00
        /*0010*/ 	.byte	0x30, 0x53, 0x00, 0x00, 0xa0, 0x52, 0x00, 0x00, 0x60, 0xcb, 0x00, 0x00


//--------------------- .text.cutlass_gluon_attention --------------------------
	.section	.text.cutlass_gluon_attention,"ax",@progbits
	.align	128
        .global         cutlass_gluon_attention
        .type           cutlass_gluon_attention,@function
        .size           cutlass_gluon_attention,(.L_x_216 - cutlass_gluon_attention)
        .other          cutlass_gluon_attention,@"STO_CUDA_ENTRY STV_DEFAULT"
cutlass_gluon_attention:
.text.cutlass_gluon_attention:
[----:B------:R-:W1:Y:S02]  /*0000*/  LDC R1, c[0x0][0x37c] ;  /* 0x0000df00ff017b82 */ /* 0x000e640000000800 */
[----:B-1----:R-:W-:Y:S01]  /*0010*/  IADD3 R1, PT, PT, R1, -0x8, RZ ;  /* 0xfffffff801017810 */ /* 0x002fe20007ffe0ff */
[----:B------:R-:W1:Y:S05]  /*0020*/  S2R R0, SR_TID.X ;  /* 0x0000000000007919 */ /* 0x000e6a0000002100 */
[----:B------:R-:W2:Y:S01]  /*0030*/  S2UR UR4, SR_CgaCtaId ;  /* 0x00000000000479c3 */ /* 0x000ea20000008800 */
[----:B------:R-:W3:Y:S01]  /*0040*/  LDCU.64 UR8, c[0x0][0x390] ;  /* 0x00007200ff0877ac */ /* 0x000ee20008000a00 */
[----:B------:R-:W4:Y:S01]  /*0050*/  LDCU UR5, c[0x0][0x398] ;  /* 0x00007300ff0577ac */ /* 0x000f220008000800 */
[----:B------:R-:W-:Y:S01]  /*0060*/  UMOV UR20, 0x400 ;  /* 0x0000040000147882 */ /* 0x000fe20000000000 */
[----:B---3--:R-:W-:-:S02]  /*0070*/  UIMAD UR9, UR9, UR8, URZ ;  /* 0x00000008090972a4 */ /* 0x008fc4000f8e02ff */
[----:B--2---:R-:W-:Y:S02]  /*0080*/  ULEA UR20, UR4, UR20, 0x18 ;  /* 0x0000001404147291 */ /* 0x004fe4000f8ec0ff */
[----:B----4-:R-:W-:Y:S01]  /*0090*/  USHF.R.S32.HI UR4, URZ, 0x1f, UR5 ;  /* 0x0000001fff047899 */ /* 0x010fe20008011405 */
[----:B-1----:R-:W-:-:S04]  /*00a0*/  SHF.R.U32.HI R0, RZ, 0x5, R0 ;  /* 0x00000005ff007819 */ /* 0x002fc80000011600 */
[----:B------:R-:W-:-:S13]  /*00b0*/  R2UR UR6, R0 ;  /* 0x00000000000672ca */ /* 0x000fda00000e0000 */
[----:B------:R-:W-:Y:S02]  /*00c0*/  UISETP.GE.U32.AND UP0, UPT, UR6, 0x4, UPT ;  /* 0x000000040600788c */ /* 0x000fe4000bf06070 */
[----:B------:R-:W-:-:S04]  /*00d0*/  UIADD3 UR6, UPT, UPT, UR5, 0xff, URZ ;  /* 0x000000ff05067890 */ /* 0x000fc8000fffe0ff */
[----:B------:R-:W-:-:S13]  /*00e0*/  PLOP3.LUT P0, PT, PT, PT, UP0, 0x80, 0x8 ;  /* 0x000000000008781c */ /* 0x000fda0003f0f008 */
[----:B------:R-:W-:Y:S05]  /*00f0*/  @!P0 BRA `(.L_x_0) ;  /* 0x0000008000f88947 */ /* 0x000fea0003800000 */
[----:B------:R-:W1:Y:S01]  /*0100*/  S2UR UR5, SR_CTAID.X ;  /* 0x00000000000579c3 */ /* 0x000e620000002500 */
[----:B------:R-:W2:Y:S02]  /*0110*/  LDCU UR4, c[0x0][0x398] ;  /* 0x00007300ff0477ac */ /* 0x000ea40008000800 */
[----:B--2---:R-:W-:Y:S01]  /*0120*/  UISETP.GE.AND UP5, UPT, UR4, 0x1, UPT ;  /* 0x000000010400788c */ /* 0x004fe2000bfa6270 */
[----:B-1----:R-:W-:-:S05]  /*0130*/  MOV R0, UR5 ;  /* 0x0000000500007c02 */ /* 0x002fca0008000f00 */
[----:B------:R1:W-:Y:S04]  /*0140*/  STL [R1], R0 ;  /* 0x0000000001007387 */ /* 0x0003e80000100800 */
.L_x_1:
[----:B------:R-:W-:-:S08]  /*0150*/  NOP ;  /* 0x0000000000007918 */ /* 0x000fd00000000000 */
[----:B-1-3--:R-:W2:-:S00]  /*0160*/  USETMAXREG.DEALLOC.CTAPOOL 0x50 ;  /* 0x00000050000079c8 */ /* 0x00ae8000080e0500 */
[----:B-12---:R-:W1:Y:S01]  /*0170*/  S2R R0, SR_TID.X ;  /* 0x0000000000007919 */ /* 0x006e620000002100 */
[----:B------:R-:W-:Y:S01]  /*0180*/  BAR.SYNC.DEFER_BLOCKING 0x1 ;  /* 0x0040000000007b1d */ /* 0x000fe20000010000 */
[----:B-1----:R-:W-:-:S04]  /*0190*/  SHF.R.U32.HI R0, RZ, 0x5, R0 ;  /* 0x00000005ff007819 */ /* 0x002fc80000011600 */
[----:B------:R-:W-:Y:S01]  /*01a0*/  R2UR UR4, R0 ;  /* 0x00000000000472ca */ /* 0x000fe200000e0000 */
[----:B------:R-:W-:-:S12]  /*01b0*/  IMAD.U32 R0, RZ, RZ, UR20 ;  /* 0x00000014ff007e24 */ /* 0x000fd8000f8e00ff */
[----:B------:R-:W1:Y:S02]  /*01c0*/  LDS.U8 R0, [R0+UR4+0x1826c] ;  /* 0x01826c0400007984 */ /* 0x000e640008000000 */
[----:B-1----:R-:W-:-:S13]  /*01d0*/  ISETP.GT.U32.AND P0, PT, R0, 0x6, PT ;  /* 0x000000060000780c */ /* 0x002fda0003f04070 */
[----:B------:R-:W-:Y:S08]  /*01e0*/  @P0 BAR.SYNC.DEFER_BLOCKING 0x1 ;  /* 0x0040000000000b1d */ /* 0x000ff00000010000 */
[----:B------:R-:W-:Y:S06]  /*01f0*/  @P0 BAR.SYNC.DEFER_BLOCKING 0x1 ;  /* 0x0040000000000b1d */ /* 0x000fec0000010000 */
[----:B------:R-:W-:Y:S05]  /*0200*/  @P0 BRA `(.L_x_1) ;  /* 0xfffffffc00d00947 */ /* 0x000fea000383ffff */
[----:B------:R-:W-:-:S04]  /*0210*/  SHF.L.U32 R0, R0, 0x2, RZ ;  /* 0x0000000200007819 */ /* 0x000fc800000006ff */
[----:B------:R-:W1:Y:S02]  /*0220*/  LDC R2, c[0x2][R0] ;  /* 0x0080000000027b82 */ /* 0x000e640000000800 */
[----:B-1----:R-:W-:-:S04]  /*0230*/  SHF.R.S32.HI R3, RZ, 0x1f, R2 ;  /* 0x0000001fff037819 */ /* 0x002fc80000011402 */
.L_x_206:
[----:B------:R-:W-:Y:S05]  /*0240*/  BRX R2 -0x250                                                                                                   (*"BRANCH_TARGETS .L_x_2,.L_x_12,.L_x_209,.L_x_210,.L_x_211,.L_x_212,.L_x_213"*) ;  /* 0xfffffffc026c7949 */ /* 0x000fea000383ffff */
.L_x_2:
[----:B------:R-:W-:-:S08]  /*0250*/  NOP ;  /* 0x0000000000007918 */ /* 0x000fd00000000000 */
[----:B------:R-:W1:Y:S02]  /*0260*/  USETMAXREG.TRY_ALLOC.CTAPOOL UP0, 0xc0 ;  /* 0x000000c0000079c8 */ /* 0x000e640008000600 */
[----:B-1----:R-:W-:-:S13]  /*0270*/  PLOP3.LUT P0, PT, PT, PT, UP0, 0x80, 0x8 ;  /* 0x000000000008781c */ /* 0x002fda0003f0f008 */
[----:B------:R-:W-:Y:S05]  /*0280*/  @!P0 BRA `(.L_x_2) ;  /* 0xfffffffc00f08947 */ /* 0x000fea000383ffff */
[----:B------:R-:W-:Y:S06]  /*0290*/  BAR.SYNC.DEFER_BLOCKING 0x1 ;  /* 0x0040000000007b1d */ /* 0x000fec0000010000 */
[----:B------:R-:W1:Y:S01]  /*02a0*/  SYNCS.PHASECHK.TRANS64.TRYWAIT P1, [UR20+0x182d0], RZ ;  /* 0x0182d0ffff0075a7 */ /* 0x000e620008021114 */
[----:B------:R-:W2:Y:S01]  /*02b0*/  LDCU UR4, c[0x0][0x398] ;  /* 0x00007300ff0477ac */ /* 0x000ea20008000800 */
[----:B------:R-:W3:Y:S01]  /*02c0*/  S2UR UR5, SR_CTAID.X ;  /* 0x00000000000579c3 */ /* 0x000ee20000002500 */
[----:B--2---:R-:W-:-:S04]  /*02d0*/  UIADD3 UR6, UPT, UPT, UR4, 0xff, URZ ;  /* 0x000000ff04067890 */ /* 0x004fc8000fffe0ff */
[----:B------:R-:W-:-:S04]  /*02e0*/  USHF.R.S32.HI UR4, URZ, 0x1f, UR6 ;  /* 0x0000001fff047899 */ /* 0x000fc80008011406 */
[----:B------:R-:W-:-:S04]  /*02f0*/  ULEA.HI UR4, UR4, UR6, URZ, 0x8 ;  /* 0x0000000604047291 */ /* 0x000fc8000f8f40ff */
[----:B------:R-:W-:-:S04]  /*0300*/  USHF.R.S32.HI UR4, URZ, 0x8, UR4 ;  /* 0x00000008ff047899 */ /* 0x000fc80008011404 */
[----:B------:R-:W-:Y:S01]  /*0310*/  UIMAD UR14, UR9, UR4, URZ ;  /* 0x00000004090e72a4 */ /* 0x000fe2000f8e02ff */
[----:B---3--:R-:W-:-:S03]  /*0320*/  MOV R0, UR5 ;  /* 0x0000000500007c02 */ /* 0x008fc60008000f00 */
[----:B------:R-:W-:Y:S02]  /*0330*/  UISETP.GE.AND UP0, UPT, UR5, UR14, UPT ;  /* 0x0000000e0500728c */ /* 0x000fe4000bf06270 */
[----:B------:R2:W-:Y:S04]  /*0340*/  STL [R1], R0 ;  /* 0x0000000001007387 */ /* 0x0005e80000100800 */
[----:B------:R-:W-:Y:S01]  /*0350*/  PLOP3.LUT P0, PT, PT, PT, UP0, 0x80, 0x8 ;  /* 0x000000000008781c */ /* 0x000fe20003f0f008 */
[----:B-12---:R-:W-:-:S12]  /*0360*/  @!P1 BRA `(.L_x_3) ;  /* 0x000000c800009947 */ /* 0x006fd80003800000 */
.L_x_159:
[----:B------:R-:W-:Y:S01]  /*0370*/  UMOV UR10, URZ ;  /* 0x000000ff000a7c82 */ /* 0x000fe20008000000 */
[----:B------:R-:W-:Y:S05]  /*0380*/  @P0 BRA `(.L_x_4) ;  /* 0x0000002400ac0947 */ /* 0x000fea0003800000 */
[----:B------:R-:W2:Y:S01]  /*0390*/  LDL R4, [R1] ;  /* 0x0000000001047983 */ /* 0x000ea20000100800 */
[----:B------:R-:W1:Y:S01]  /*03a0*/  S2UR UR20, SR_CgaCtaId ;  /* 0x00000000001479c3 */ /* 0x000e620000008800 */
[----:B------:R-:W-:Y:S01]  /*03b0*/  UMOV UR4, 0x400 ;  /* 0x0000040000047882 */ /* 0x000fe20000000000 */
[----:B------:R-:W-:Y:S01]  /*03c0*/  UMOV UR11, 0x1 ;  /* 0x00000001000b7882 */ /* 0x000fe20000000000 */
[----:B------:R-:W3:Y:S05]  /*03d0*/  S2R R3, SR_TID.X ;  /* 0x0000000000037919 */ /* 0x000eea0000002100 */
[----:B------:R-:W4:Y:S01]  /*03e0*/  LDC R2, c[0x0][0x380] ;  /* 0x0000e000ff027b82 */ /* 0x000f220000000800 */
[----:B-1----:R-:W-:-:S09]  /*03f0*/  ULEA UR20, UR20, UR4, 0x18 ;  /* 0x0000000414147291 */ /* 0x002fd2000f8ec0ff */
[----:B------:R-:W1:Y:S01]  /*0400*/  LDS R0, [UR20+0x18008] ;  /* 0x01800814ff007984 */ /* 0x000e620008000800 */
[C---:B---3--:R-:W-:Y:S01]  /*0410*/  LOP3.LUT R5, R3.reuse, 0x7f, RZ, 0xc0, !PT ;  /* 0x0000007f03057812 */ /* 0x048fe200078ec0ff */
[----:B------:R-:W-:-:S03]  /*0420*/  VIADD R3, R3, 0xffffff80 ;  /* 0xffffff8003037836 */ /* 0x000fc60000000000 */
[----:B------:R-:W-:Y:S02]  /*0430*/  ISETP.NE.AND P1, PT, R5, RZ, PT ;  /* 0x000000ff0500720c */ /* 0x000fe40003f25270 */
[----:B------:R-:W-:Y:S02]  /*0440*/  SHF.R.U32.HI R3, RZ, 0x5, R3 ;  /* 0x00000005ff037819 */ /* 0x000fe40000011603 */
[----:B-1----:R-:W-:Y:S01]  /*0450*/  R2UR UR8, R0 ;  /* 0x00000000000872ca */ /* 0x002fe200000e0000 */
[----:B----4-:R-:W-:-:S05]  /*0460*/  FMUL R0, R2, 1.4426950216293334961 ;  /* 0x3fb8aa3b02007820 */ /* 0x010fca0000400000 */
[----:B------:R-:W-:-:S07]  /*0470*/  R2UR UR5, R0 ;  /* 0x00000000000572ca */ /* 0x000fce00000e0000 */
[----:B------:R-:W-:Y:S02]  /*0480*/  UIADD3 UR16, UPT, UPT, UR8, 0x41, URZ ;  /* 0x0000004108107890 */ /* 0x000fe4000fffe0ff */
[----:B------:R-:W-:Y:S01]  /*0490*/  UIADD3 UR15, UPT, UPT, UR8, 0x42, URZ ;  /* 0x00000042080f7890 */ /* 0x000fe2000fffe0ff */
[----:B--2---:R-:W-:-:S15]  /*04a0*/  R2UR UR13, R4 ;  /* 0x00000000040d72ca */ /* 0x004fde00000e0000 */
.L_x_11:
[----:B------:R-:W-:Y:S01]  /*04b0*/  PLOP3.LUT P0, PT, PT, PT, UP5, 0x80, 0x8 ;  /* 0x000000000008781c */ /* 0x000fe20003f0f058 */
[----:B------:R-:W-:Y:S01]  /*04c0*/  UIADD3 UR13, UPT, UPT, UR13, 0x4e, URZ ;  /* 0x0000004e0d0d7890 */ /* 0x000fe2000fffe0ff */
[----:B------:R-:W-:Y:S01]  /*04d0*/  IMAD.MOV.U32 R137, RZ, RZ, 0x3f800000 ;  /* 0x3f800000ff897424 */ /* 0x000fe200078e00ff */
[----:B------:R-:W-:-:S10]  /*04e0*/  MOV R2, 0xff800000 ;  /* 0xff80000000027802 */ /* 0x000fd40000000f00 */
[----:B------:R-:W-:Y:S05]  /*04f0*/  @!P0 BRA `(.L_x_5) ;  /* 0x0000002000cc8947 */ /* 0x000fea0003800000 */
[----:B------:R-:W-:Y:S01]  /*0500*/  HFMA2 R137, -RZ, RZ, 1.875, 0 ;  /* 0x3f800000ff897431 */ /* 0x000fe200000001ff */
[----:B------:R-:W-:Y:S01]  /*0510*/  MOV R139, 0xff800000 ;  /* 0xff800000008b7802 */ /* 0x000fe20000000f00 */
[----:B------:R-:W-:Y:S01]  /*0520*/  UMOV UR12, URZ ;  /* 0x000000ff000c7c82 */ /* 0x000fe20008000000 */
.L_x_8:
[----:B------:R-:W-:Y:S01]  /*0530*/  BAR.SYNC.DEFER_BLOCKING 0x2, 0x80 ;  /* 0x0082000000007b1d */ /* 0x000fe20000010000 */
[----:B------:R-:W-:Y:S06]  /*0540*/  USHF.L.U32 UR4, UR10, 0x1f, URZ ;  /* 0x0000001f0a047899 */ /* 0x000fec00080006ff */
[----:B------:R-:W-:Y:S04]  /*0550*/  MOV R0, UR4 ;  /* 0x0000000400007c02 */ /* 0x000fe80008000f00 */
[----:B------:R-:W1:Y:S02]  /*0560*/  SYNCS.PHASECHK.TRANS64.TRYWAIT P0, [UR20+0x18280], R0 ;  /* 0x01828000ff0075a7 */ /* 0x000e640008001114 */
[----:B-1----:R-:W-:Y:S05]  /*0570*/  @!P0 BRA `(.L_x_6) ;  /* 0x000000c400888947 */ /* 0x002fea0003800000 */
.L_x_160:
[----:B------:R-:W1:Y:S01]  /*0580*/  SHFL.IDX PT, R0, R3, RZ, 0x1f ;  /* 0x00001fff03007589 */ /* 0x000e6200000e0000 */
[----:B------:R-:W-:Y:S01]  /*0590*/  ULOP3.LUT UR10, UR10, 0x1, URZ, 0x3c, !UPT ;  /* 0x000000010a0a7892 */ /* 0x000fe2000f8e3cff */
[----:B-1----:R-:W-:Y:S11]  /*05a0*/  R2UR UR4, R0 ;  /* 0x00000000000472ca */ /* 0x002ff600000e0000 */
[----:B------:R-:W-:Y:S02]  /*05b0*/  @!UPT UIADD3 URZ, UPT, UPT, URZ, URZ, URZ ;  /* 0x000000fffffff290 */ /* 0x000fe4000fffe0ff */
[----:B------:R-:W-:Y:S04]  /*05c0*/  USHF.L.U32 UR6, UR4, 0x15, URZ ;  /* 0x0000001504067899 */ /* 0x000fe800080006ff */
[----:B------:R-:W-:Y:S02]  /*05d0*/  ULOP3.LUT UR7, UR6, 0x600000, URZ, 0xc0, !UPT ;  /* 0x0060000006077892 */ /* 0x000fe4000f8ec0ff */
[----:B------:R-:W-:Y:S02]  /*05e0*/  USHF.R.U32.HI UR6, URZ, 0x2, UR4 ;  /* 0x00000002ff067899 */ /* 0x000fe40008011604 */
[----:B------:R-:W-:Y:S04]  /*05f0*/  UIADD3 UR7, UPT, UPT, UR8, UR7, URZ ;  /* 0x0000000708077290 */ /* 0x000fe8000fffe0ff */
[----:B------:R-:W-:Y:S02]  /*0600*/  ULEA UR4, UR6, UR7, 0x7 ;  /* 0x0000000706047291 */ /* 0x000fe4000f8e38ff */
[----:B------:R-:W-:Y:S07]  /*0610*/  UIADD3 UR7, UPT, UPT, UR6, UR7, URZ ;  /* 0x0000000706077290 */ /* 0x000fee000fffe0ff */
[----:B------:R-:W1:Y:S01]  /*0620*/  LDTM.x64 R68, tmem[UR4] ;  /* 0x00000004004479ee */ /* 0x000e620008340000 */
[----:B------:R-:W2:Y:S01]  /*0630*/  LDTM.x64 R4, tmem[UR4+0x40] ;  /* 0x00004004000479ee */ /* 0x000ea20008340000 */
[----:B------:R-:W-:Y:S01]  /*0640*/  NOP ;  /* 0x0000000000007918 */ /* 0x000fe20000000000 */
[----:B------:R-:W-:Y:S02]  /*0650*/  UIMAD UR4, UR6, -0x70, UR4 ;  /* 0xffffff90060478a4 */ /* 0x000fe4000f8e0204 */
[----:B------:R-:W-:Y:S01]  /*0660*/  USHF.L.U32 UR6, UR11, 0x1f, URZ ;  /* 0x0000001f0b067899 */ /* 0x000fe200080006ff */
[----:B-1----:R-:W-:Y:S01]  /*0670*/  FMNMX3 R140, R68, R69, R70, !PT ;  /* 0x00000045448c7276 */ /* 0x002fe20007800046 */
[----:B--2---:R-:W-:Y:S03]  /*0680*/  FMUL2 R132, R62.F32x2.HI_LO, UR5.F32 ;  /* 0x000000053e847c4a */ /* 0x004fe60009000000 */
[----:B------:R-:W-:Y:S04]  /*0690*/  FMNMX3 R140, R140, R71, R72, !PT ;  /* 0x000000478c8c7276 */ /* 0x000fe80007800048 */
[----:B------:R-:W-:Y:S04]  /*06a0*/  FMNMX3 R140, R140, R73, R74, !PT ;  /* 0x000000498c8c7276 */ /* 0x000fe8000780004a */
[----:B------:R-:W-:Y:S01]  /*06b0*/  FMNMX3 R140, R140, R75, R76, !PT ;  /* 0x0000004b8c8c7276 */ /* 0x000fe2000780004c */
[----:B------:R-:W-:Y:S03]  /*06c0*/  FMUL2 R74, R74.F32x2.HI_LO, UR5.F32 ;  /* 0x000000054a4a7c4a */ /* 0x000fe60009000000 */
[----:B------:R-:W-:Y:S01]  /*06d0*/  FMNMX3 R140, R140, R77, R78, !PT ;  /* 0x0000004d8c8c7276 */ /* 0x000fe2000780004e */
[----:B------:R-:W-:Y:S03]  /*06e0*/  FMUL2 R76, R76.F32x2.HI_LO, UR5.F32 ;  /* 0x000000054c4c7c4a */ /* 0x000fe60009000000 */
[----:B------:R-:W-:Y:S04]  /*06f0*/  FMNMX3 R140, R140, R79, R80, !PT ;  /* 0x0000004f8c8c7276 */ /* 0x000fe80007800050 */
[----:B------:R-:W-:Y:S01]  /*0700*/  FMNMX3 R140, R140, R81, R82, !PT ;  /* 0x000000518c8c7276 */ /* 0x000fe20007800052 */
[----:B------:R-:W-:Y:S03]  /*0710*/  FMUL2 R80, R80.F32x2.HI_LO, UR5.F32 ;  /* 0x0000000550507c4a */ /* 0x000fe60009000000 */
[----:B------:R-:W-:Y:S04]  /*0720*/  FMNMX3 R140, R140, R83, R84, !PT ;  /* 0x000000538c8c7276 */ /* 0x000fe80007800054 */
[----:B------:R-:W-:Y:S01]  /*0730*/  FMNMX3 R140, R140, R85, R86, !PT ;  /* 0x000000558c8c7276 */ /* 0x000fe20007800056 */
[----:B------:R-:W-:Y:S03]  /*0740*/  FMUL2 R84, R84.F32x2.HI_LO, UR5.F32 ;  /* 0x0000000554547c4a */ /* 0x000fe60009000000 */
[----:B------:R-:W-:Y:S01]  /*0750*/  FMNMX3 R140, R140, R87, R88, !PT ;  /* 0x000000578c8c7276 */ /* 0x000fe20007800058 */
[----:B------:R-:W-:Y:S03]  /*0760*/  FMUL2 R86, R86.F32x2.HI_LO, UR5.F32 ;  /* 0x0000000556567c4a */ /* 0x000fe60009000000 */
        /* <DEDUP_REMOVED lines=43> */
[----:B------:R-:W-:Y:S04]  /*0a20*/  FMNMX3 R140, R140, R5, R6, !PT ;  /* 0x000000058c8c7276 */ /* 0x000fe80007800006 */
[----:B------:R-:W-:Y:S04]  /*0a30*/  FMNMX3 R140, R140, R7, R8, !PT ;  /* 0x000000078c8c7276 */ /* 0x000fe80007800008 */
[----:B------:R-:W-:Y:S04]  /*0a40*/  FMNMX3 R140, R140, R9, R10, !PT ;  /* 0x000000098c8c7276 */ /* 0x000fe8000780000a */
[----:B------:R-:W-:Y:S04]  /*0a50*/  FMNMX3 R140, R140, R11, R12, !PT ;  /* 0x0000000b8c8c7276 */ /* 0x000fe8000780000c */
[----:B------:R-:W-:Y:S04]  /*0a60*/  FMNMX3 R140, R140, R13, R14, !PT ;  /* 0x0000000d8c8c7276 */ /* 0x000fe8000780000e */
        /* <DEDUP_REMOVED lines=49> */
[----:B------:R-:W-:Y:S05]  /*0d80*/  FMNMX R140, R67, R140, !PT ;  /* 0x0000008c438c7209 */ /* 0x000fea0007800000 */
[----:B------:R-:W-:Y:S05]  /*0d90*/  FMUL R140, R140, UR5 ;  /* 0x000000058c8c7c20 */ /* 0x000fea0008400000 */
[----:B------:R-:W-:Y:S01]  /*0da0*/  FMNMX R2, R140, R139, !PT ;  /* 0x0000008b8c027209 */ /* 0x000fe20007800000 */
[----:B------:R-:W-:Y:S04]  /*0db0*/  FMUL2 R140, R70.F32x2.HI_LO, UR5.F32 ;  /* 0x00000005468c7c4a */ /* 0x000fe80009000000 */
[----:B------:R-:W-:Y:S01]  /*0dc0*/  FADD R138, -R2, R139 ;  /* 0x0000008b028a7221 */ /* 0x000fe20000000100 */
[----:B------:R-:W-:Y:S03]  /*0dd0*/  FADD R0, RZ, -R2 ;  /* 0x80000002ff007221 */ /* 0x000fe60000000000 */
[----:B------:R-:W1:Y:S01]  /*0de0*/  MUFU.EX2 R136, R138 ;  /* 0x0000008a00887308 */ /* 0x000e620000000800 */
[--C-:B------:R-:W-:Y:S02]  /*0df0*/  FADD2 R150, R60.F32x2.HI_LO, R0.reuse.F32 ;  /* 0x000000003c96724b */ /* 0x100fe40000200000 */
[--C-:B------:R-:W-:Y:S02]  /*0e00*/  FADD2 R70, R140.F32x2.HI_LO, R0.reuse.F32 ;  /* 0x000000008c46724b */ /* 0x100fe40000200000 */
[--C-:B------:R-:W-:Y:S02]  /*0e10*/  FADD2 R142, R74.F32x2.HI_LO, R0.reuse.F32 ;  /* 0x000000004a8e724b */ /* 0x100fe40000200000 */
[--C-:B------:R-:W-:Y:S03]  /*0e20*/  FADD2 R62, R132.F32x2.HI_LO, R0.reuse.F32 ;  /* 0x00000000843e724b */ /* 0x100fe60000200000 */
[----:B------:R-:W-:Y:S01]  /*0e30*/  MUFU.EX2 R140, R70 ;  /* 0x00000046008c7308 */ /* 0x000fe20000000800 */
[----:B------:R-:W-:Y:S02]  /*0e40*/  FMUL2 R132, R66.F32x2.HI_LO, UR5.F32 ;  /* 0x0000000542847c4a */ /* 0x000fe40009000000 */
[----:B------:R-:W-:Y:S02]  /*0e50*/  FMUL2 R74, R78.F32x2.HI_LO, UR5.F32 ;  /* 0x000000054e4a7c4a */ /* 0x000fe40009000000 */
[--C-:B------:R-:W-:Y:S02]  /*0e60*/  FADD2 R66, R132.F32x2.HI_LO, R0.reuse.F32 ;  /* 0x000000008442724b */ /* 0x100fe40000200000 */
[--C-:B------:R-:W-:Y:S03]  /*0e70*/  FADD2 R78, R74.F32x2.HI_LO, R0.reuse.F32 ;  /* 0x000000004a4e724b */ /* 0x100fe60000200000 */
[----:B------:R2:W-:Y:S01]  /*0e80*/  MUFU.EX2 R141, R71 ;  /* 0x00000047008d7308 */ /* 0x0005e20000000800 */
[----:B-1----:R-:W-:Y:S01]  /*0e90*/  STTM tmem[UR7+0x40], R136 ;  /* 0x00004088000079ed */ /* 0x002fe20008040007 */
[----:B------:R-:W1:Y:S01]  /*0ea0*/  FENCE.VIEW.ASYNC.T ;  /* 0x00000000000073c6 */ /* 0x000e620000000200 */
[----:B------:R-:W-:Y:S07]  /*0eb0*/  FMUL2 R74, R82.F32x2.HI_LO, UR5.F32 ;  /* 0x00000005524a7c4a */ /* 0x000fee0009000000 */
[----:B------:R-:W-:Y:S01]  /*0ec0*/  MUFU.EX2 R144, R78 ;  /* 0x0000004e00907308 */ /* 0x000fe20000000800 */
[----:B-1----:R-:W-:Y:S01]  /*0ed0*/  BAR.SYNC.DEFER_BLOCKING 0x2, 0x80 ;  /* 0x0082000000007b1d */ /* 0x002fe20000010000 */
[--C-:B------:R-:W-:Y:S02]  /*0ee0*/  FADD2 R82, R74.F32x2.HI_LO, R0.reuse.F32 ;  /* 0x000000004a52724b */ /* 0x100fe40000200000 */
[----:B------:R-:W-:Y:S06]  /*0ef0*/  FMUL2 R74, R90.F32x2.HI_LO, UR5.F32 ;  /* 0x000000055a4a7c4a */ /* 0x000fec0009000000 */
[----:B------:R1:W-:Y:S01]  /*0f00*/  MUFU.EX2 R145, R79 ;  /* 0x0000004f00917308 */ /* 0x0003e20000000800 */
[--C-:B--2---:R-:W-:Y:S02]  /*0f10*/  FADD2 R70, R86.F32x2.HI_LO, R0.reuse.F32 ;  /* 0x000000005646724b */ /* 0x104fe40000200000 */
[--C-:B------:R-:W-:Y:S02]  /*0f20*/  FADD2 R90, R74.F32x2.HI_LO, R0.reuse.F32 ;  /* 0x000000004a5a724b */ /* 0x100fe40000200000 */
[--C-:B------:R-:W-:Y:S05]  /*0f30*/  FADD2 R74, R106.F32x2.HI_LO, R0.reuse.F32 ;  /* 0x000000006a4a724b */ /* 0x100fea0000200000 */
[----:B------:R-:W-:Y:S10]  /*0f40*/  MUFU.EX2 R86, R70 ;  /* 0x0000004600567308 */ /* 0x000ff40000000800 */
[----:B------:R2:W-:Y:S01]  /*0f50*/  MUFU.EX2 R87, R71 ;  /* 0x0000004700577308 */ /* 0x0005e20000000800 */
[----:B------:R-:W-:Y:S01]  /*0f60*/  BAR.SYNC.DEFER_BLOCKING 0x2, 0x80 ;  /* 0x0082000000007b1d */ /* 0x000fe20000010000 */
[--C-:B-1----:R-:W-:Y:S08]  /*0f70*/  FADD2 R78, R94.F32x2.HI_LO, R0.reuse.F32 ;  /* 0x000000005e4e724b */ /* 0x102ff00000200000 */
[----:B------:R-:W-:Y:S10]  /*0f80*/  MUFU.EX2 R146, R82 ;  /* 0x0000005200927308 */ /* 0x000ff40000000800 */
[----:B------:R1:W-:Y:S01]  /*0f90*/  MUFU.EX2 R147, R83 ;  /* 0x0000005300937308 */ /* 0x0003e20000000800 */
[--C-:B--2---:R-:W-:Y:S09]  /*0fa0*/  FADD2 R70, R102.F32x2.HI_LO, R0.reuse.F32 ;  /* 0x000000006646724b */ /* 0x104ff20000200000 */
[----:B------:R-:W-:Y:S01]  /*0fb0*/  MUFU.EX2 R102, R70 ;  /* 0x0000004600667308 */ /* 0x000fe20000000800 */
[----:B------:R-:W-:Y:S09]  /*0fc0*/  @!P1 SYNCS.ARRIVE.TRANS64.A1T0 RZ, [UR20+0x182c0], RZ ;  /* 0x0182c0ffffff99a7 */ /* 0x000ff20008100014 */
[----:B------:R2:W-:Y:S01]  /*0fd0*/  MUFU.EX2 R103, R71 ;  /* 0x0000004700677308 */ /* 0x0005e20000000800 */
[--C-:B-1----:R-:W-:Y:S09]  /*0fe0*/  FADD2 R82, R98.F32x2.HI_LO, R0.reuse.F32 ;  /* 0x000000006252724b */ /* 0x102ff20000200000 */
[----:B------:R-:W-:Y:S10]  /*0ff0*/  MUFU.EX2 R94, R78 ;  /* 0x0000004e005e7308 */ /* 0x000ff40000000800 */
[----:B------:R1:W-:Y:S01]  /*1000*/  MUFU.EX2 R95, R79 ;  /* 0x0000004f005f7308 */ /* 0x0003e20000000800 */
[--C-:B--2---:R-:W-:Y:S09]  /*1010*/  FADD2 R70, R118.F32x2.HI_LO, R0.reuse.F32 ;  /* 0x000000007646724b */ /* 0x104ff20000200000 */
[----:B------:R-:W-:Y:S10]  /*1020*/  MUFU.EX2 R98, R82 ;  /* 0x0000005200627308 */ /* 0x000ff40000000800 */
[----:B------:R2:W-:Y:S01]  /*1030*/  MUFU.EX2 R99, R83 ;  /* 0x0000005300637308 */ /* 0x0005e20000000800 */
[--C-:B-1----:R-:W-:Y:S09]  /*1040*/  FADD2 R78, R110.F32x2.HI_LO, R0.reuse.F32 ;  /* 0x000000006e4e724b */ /* 0x102ff20000200000 */
[----:B------:R-:W-:Y:S10]  /*1050*/  MUFU.EX2 R118, R70 ;  /* 0x0000004600767308 */ /* 0x000ff40000000800 */
[----:B------:R1:W-:Y:S01]  /*1060*/  MUFU.EX2 R119, R71 ;  /* 0x0000004700777308 */ /* 0x0003e20000000800 */
[--C-:B--2---:R-:W-:Y:S09]  /*1070*/  FADD2 R82, R114.F32x2.HI_LO, R0.reuse.F32 ;  /* 0x000000007252724b */ /* 0x104ff20000200000 */
[----:B------:R-:W-:Y:S10]  /*1080*/  MUFU.EX2 R106, R74 ;  /* 0x0000004a006a7308 */ /* 0x000ff40000000800 */
[----:B------:R2:W-:Y:S01]  /*1090*/  MUFU.EX2 R107, R75 ;  /* 0x0000004b006b7308 */ /* 0x0005e20000000800 */
[----:B-1----:R-:W-:Y:S04]  /*10a0*/  FMUL2 R70, R68.F32x2.HI_LO, UR5.F32 ;  /* 0x0000000544467c4a */ /* 0x002fe80009000000 */
[--C-:B------:R-:W-:Y:S02]  /*10b0*/  FADD2 R68, R70.F32x2.HI_LO, R0.reuse.F32 ;  /* 0x000000004644724b */ /* 0x100fe40000200000 */
[----:B------:R-:W-:Y:S03]  /*10c0*/  FMUL2 R70, R72.F32x2.HI_LO, UR5.F32 ;  /* 0x0000000548467c4a */ /* 0x000fe60009000000 */
[----:B------:R-:W-:Y:S01]  /*10d0*/  MUFU.EX2 R110, R78 ;  /* 0x0000004e006e7308 */ /* 0x000fe20000000800 */
[--C-:B------:R-:W-:Y:S02]  /*10e0*/  FADD2 R72, R70.F32x2.HI_LO, R0.reuse.F32 ;  /* 0x000000004648724b */ /* 0x100fe40000200000 */
[--C-:B------:R-:W-:Y:S07]  /*10f0*/  FADD2 R70, R88.F32x2.HI_LO, R0.reuse.F32 ;  /* 0x000000005846724b */ /* 0x100fee0000200000 */
        /* <DEDUP_REMOVED lines=37> */
[----:B--2---:R-:W-:Y:S04]  /*1350*/  FMUL2 R68, R6.F32x2.HI_LO, UR5.F32 ;  /* 0x0000000506447c4a */ /* 0x004fe80009000000 */
[--C-:B------:R-:W-:Y:S02]  /*1360*/  FADD2 R6, R68.F32x2.HI_LO, R0.reuse.F32 ;  /* 0x000000004406724b */ /* 0x100fe40000200000 */
[----:B------:R-:W-:Y:S03]  /*1370*/  FMUL2 R68, R10.F32x2.HI_LO, UR5.F32 ;  /* 0x000000050a447c4a */ /* 0x000fe60009000000 */
[----:B------:R-:W-:Y:S01]  /*1380*/  MUFU.EX2 R88, R72 ;  /* 0x0000004800587308 */ /* 0x000fe20000000800 */
[--C-:B------:R-:W-:Y:S02]  /*1390*/  FADD2 R10, R68.F32x2.HI_LO, R0.reuse.F32 ;  /* 0x00000000440a724b */ /* 0x100fe40000200000 */
[----:B------:R-:W-:Y:S07]  /*13a0*/  FMUL2 R68, R14.F32x2.HI_LO, UR5.F32 ;  /* 0x000000050e447c4a */ /* 0x000fee0009000000 */
[----:B------:R2:W-:Y:S01]  /*13b0*/  MUFU.EX2 R89, R73 ;  /* 0x0000004900597308 */ /* 0x0005e20000000800 */
[--C-:B-1----:R-:W-:Y:S02]  /*13c0*/  FADD2 R70, R120.F32x2.HI_LO, R0.reuse.F32 ;  /* 0x000000007846724b */ /* 0x102fe40000200000 */
[--C-:B------:R-:W-:Y:S02]  /*13d0*/  FADD2 R14, R68.F32x2.HI_LO, R0.reuse.F32 ;  /* 0x00000000440e724b */ /* 0x100fe40000200000 */
[----:B------:R-:W-:Y:S05]  /*13e0*/  FMUL2 R68, R18.F32x2.HI_LO, UR5.F32 ;  /* 0x0000000512447c4a */ /* 0x000fea0009000000 */
[----:B------:R-:W-:Y:S01]  /*13f0*/  MUFU.EX2 R120, R10 ;  /* 0x0000000a00787308 */ /* 0x000fe20000000800 */
[--C-:B------:R-:W-:Y:S09]  /*1400*/  FADD2 R18, R68.F32x2.HI_LO, R0.reuse.F32 ;  /* 0x000000004412724b */ /* 0x100ff20000200000 */
[----:B------:R-:W1:Y:S01]  /*1410*/  MUFU.EX2 R121, R11 ;  /* 0x0000000b00797308 */ /* 0x000e620000000800 */
[--C-:B--2---:R-:W-:Y:S09]  /*1420*/  FADD2 R72, R108.F32x2.HI_LO, R0.reuse.F32 ;  /* 0x000000006c48724b */ /* 0x104ff20000200000 */
[----:B------:R-:W-:Y:S10]  /*1430*/  MUFU.EX2 R104, R72 ;  /* 0x0000004800687308 */ /* 0x000ff40000000800 */
[----:B------:R2:W-:Y:S01]  /*1440*/  MUFU.EX2 R105, R73 ;  /* 0x0000004900697308 */ /* 0x0005e20000000800 */
[----:B-1----:R-:W-:Y:S01]  /*1450*/  F2FP.SATFINITE.E5M2.F32.PACK_AB_MERGE_C R165, R121, R120, RZ ;  /* 0x0000007879a5723e */ /* 0x002fe200048060ff */
[--C-:B------:R-:W-:Y:S08]  /*1460*/  FADD2 R10, R26.F32x2.HI_LO, R0.reuse.F32 ;  /* 0x000000001a0a724b */ /* 0x100ff00000200000 */
[----:B------:R-:W-:Y:S10]  /*1470*/  MUFU.EX2 R116, R6 ;  /* 0x0000000600747308 */ /* 0x000ff40000000800 */
[----:B------:R1:W-:Y:S01]  /*1480*/  MUFU.EX2 R117, R7 ;  /* 0x0000000700757308 */ /* 0x0003e20000000800 */
[--C-:B--2---:R-:W-:Y:S09]  /*1490*/  FADD2 R72, R124.F32x2.HI_LO, R0.reuse.F32 ;  /* 0x000000007c48724b */ /* 0x104ff20000200000 */
[----:B------:R-:W-:Y:S10]  /*14a0*/  MUFU.EX2 R108, R74 ;  /* 0x0000004a006c7308 */ /* 0x000ff40000000800 */
[----:B------:R2:W-:Y:S01]  /*14b0*/  MUFU.EX2 R109, R75 ;  /* 0x0000004b006d7308 */ /* 0x0005e20000000800 */
[--C-:B-1----:R-:W-:Y:S01]  /*14c0*/  FADD2 R6, R22.F32x2.HI_LO, R0.reuse.F32 ;  /* 0x000000001606724b */ /* 0x102fe20000200000 */
[----:B------:R-:W-:Y:S08]  /*14d0*/  F2FP.SATFINITE.E5M2.F32.PACK_AB_MERGE_C R22, R127, R126, RZ ;  /* 0x0000007e7f16723e */ /* 0x000ff000048060ff */
[----:B------:R-:W-:Y:S10]  /*14e0*/  MUFU.EX2 R26, R10 ;  /* 0x0000000a001a7308 */ /* 0x000ff40000000800 */
[----:B------:R-:W1:Y:S01]  /*14f0*/  MUFU.EX2 R27, R11 ;  /* 0x0000000b001b7308 */ /* 0x000e620000000800 */
[--C-:B--2---:R-:W-:Y:S09]  /*1500*/  FADD2 R74, R128.F32x2.HI_LO, R0.reuse.F32 ;  /* 0x00000000804a724b */ /* 0x104ff20000200000 */
[----:B------:R-:W-:Y:S10]  /*1510*/  MUFU.EX2 R124, R14 ;  /* 0x0000000e007c7308 */ /* 0x000ff40000000800 */
[----:B------:R-:W2:Y:S01]  /*1520*/  MUFU.EX2 R125, R15 ;  /* 0x0000000f007d7308 */ /* 0x000ea20000000800 */
[----:B-1----:R-:W-:Y:S01]  /*1530*/  F2FP.SATFINITE.E5M2.F32.PACK_AB_MERGE_C R161, R27, R26, RZ ;  /* 0x0000001a1ba1723e */ /* 0x002fe200048060ff */
[--C-:B------:R-:W-:Y:S08]  /*1540*/  FADD2 R10, R42.F32x2.HI_LO, R0.reuse.F32 ;  /* 0x000000002a0a724b */ /* 0x100ff00000200000 */
[----:B------:R-:W-:Y:S10]  /*1550*/  MUFU.EX2 R128, R6 ;  /* 0x0000000600807308 */ /* 0x000ff40000000800 */
[----:B------:R-:W1:Y:S01]  /*1560*/  MUFU.EX2 R129, R7 ;  /* 0x0000000700817308 */ /* 0x000e620000000800 */
[----:B--2---:R-:W-:Y:S01]  /*1570*/  F2FP.SATFINITE.E5M2.F32.PACK_AB_MERGE_C R164, R125, R124, RZ ;  /* 0x0000007c7da4723e */ /* 0x004fe200048060ff */
[--C-:B------:R-:W-:Y:S08]  /*1580*/  FADD2 R14, R30.F32x2.HI_LO, R0.reuse.F32 ;  /* 0x000000001e0e724b */ /* 0x100ff00000200000 */
[----:B------:R-:W-:Y:S10]  /*1590*/  MUFU.EX2 R42, R10 ;  /* 0x0000000a002a7308 */ /* 0x000ff40000000800 */
[----:B------:R2:W-:Y:S01]  /*15a0*/  MUFU.EX2 R43, R11 ;  /* 0x0000000b002b7308 */ /* 0x0005e20000000800 */
[----:B-1----:R-:W-:Y:S01]  /*15b0*/  F2FP.SATFINITE.E5M2.F32.PACK_AB_MERGE_C R162, R129, R128, RZ ;  /* 0x0000008081a2723e */ /* 0x002fe200048060ff */
[--C-:B------:R-:W-:Y:S08]  /*15c0*/  FADD2 R6, R38.F32x2.HI_LO, R0.reuse.F32 ;  /* 0x000000002606724b */ /* 0x100ff00000200000 */
[----:B------:R-:W-:Y:S10]  /*15d0*/  MUFU.EX2 R30, R14 ;  /* 0x0000000e001e7308 */ /* 0x000ff40000000800 */
[----:B------:R-:W1:Y:S01]  /*15e0*/  MUFU.EX2 R31, R15 ;  /* 0x0000000f001f7308 */ /* 0x000e620000000800 */
[--C-:B--2---:R-:W-:Y:S09]  /*15f0*/  FADD2 R10, R58.F32x2.HI_LO, R0.reuse.F32 ;  /* 0x000000003a0a724b */ /* 0x104ff20000200000 */
[----:B------:R-:W-:Y:S10]  /*1600*/  MUFU.EX2 R38, R6 ;  /* 0x0000000600267308 */ /* 0x000ff40000000800 */
[----:B------:R2:W3:Y:S01]  /*1610*/  MUFU.EX2 R39, R7 ;  /* 0x0000000700277308 */ /* 0x0004e20000000800 */
[----:B-1----:R-:W-:Y:S01]  /*1620*/  F2FP.SATFINITE.E5M2.F32.PACK_AB_MERGE_C R61, R31, R30, RZ ;  /* 0x0000001e1f3d723e */ /* 0x002fe200048060ff */
[--C-:B------:R-:W-:Y:S08]  /*1630*/  FADD2 R14, R46.F32x2.HI_LO, R0.reuse.F32 ;  /* 0x000000002e0e724b */ /* 0x100ff00000200000 */
        /* <DEDUP_REMOVED lines=12> */
[----:B--2---:R-:W-:Y:S09]  /*1700*/  FMUL2 R14, R4.F32x2.HI_LO, UR5.F32 ;  /* 0x00000005040e7c4a */ /* 0x004ff20009000000 */
[----:B------:R-:W-:Y:S10]  /*1710*/  MUFU.EX2 R153, R8 ;  /* 0x0000000800997308 */ /* 0x000ff40000000800 */
[----:B------:R2:W-:Y:S01]  /*1720*/  MUFU.EX2 R154, R9 ;  /* 0x00000009009a7308 */ /* 0x0005e20000000800 */
[--C-:B-1----:R-:W-:Y:S02]  /*1730*/  FADD2 R6, R14.F32x2.HI_LO, R0.reuse.F32 ;  /* 0x000000000e06724b */ /* 0x102fe40000200000 */
[----:B------:R-:W-:Y:S01]  /*1740*/  FADD2 R14, R16.F32x2.HI_LO, R0.F32 ;  /* 0x00000000100e724b */ /* 0x000fe20000200000 */
[----:B------:R-:W-:Y:S02]  /*1750*/  F2FP.SATFINITE.E5M2.F32.PACK_AB_MERGE_C R16, R103, R102, RZ ;  /* 0x000000666710723e */ /* 0x000fe400048060ff */
[----:B------:R-:W-:Y:S04]  /*1760*/  F2FP.SATFINITE.E5M2.F32.PACK_AB_MERGE_C R17, R107, R106, RZ ;  /* 0x0000006a6b11723e */ /* 0x000fe800048060ff */
[----:B------:R-:W-:Y:S01]  /*1770*/  MUFU.EX2 R5, R6 ;  /* 0x0000000600057308 */ /* 0x000fe20000000800 */
[----:B------:R-:W-:Y:S02]  /*1780*/  F2FP.SATFINITE.E5M2.F32.PACK_AB_MERGE_C R16, R97, R96, R16 ;  /* 0x000000606110723e */ /* 0x000fe40004806010 */
[----:B------:R-:W-:Y:S07]  /*1790*/  F2FP.SATFINITE.E5M2.F32.PACK_AB_MERGE_C R17, R101, R100, R17 ;  /* 0x000000646511723e */ /* 0x000fee0004806011 */
[----:B------:R1:W-:Y:S01]  /*17a0*/  MUFU.EX2 R152, R7 ;  /* 0x0000000700987308 */ /* 0x0003e20000000800 */
[--C-:B--2---:R-:W-:Y:S09]  /*17b0*/  FADD2 R8, R24.F32x2.HI_LO, R0.reuse.F32 ;  /* 0x000000001808724b */ /* 0x104ff20000200000 */
[----:B------:R-:W-:Y:S10]  /*17c0*/  MUFU.EX2 R24, R8 ;  /* 0x0000000800187308 */ /* 0x000ff40000000800 */
[----:B------:R2:W-:Y:S01]  /*17d0*/  MUFU.EX2 R25, R9 ;  /* 0x0000000900197308 */ /* 0x0005e20000000800 */
[----:B-1----:R-:W-:Y:S01]  /*17e0*/  FADD2 R6, R20.F32x2.HI_LO, R0.F32 ;  /* 0x000000001406724b */ /* 0x002fe20000200000 */
[----:B------:R-:W-:Y:S02]  /*17f0*/  F2FP.SATFINITE.E5M2.F32.PACK_AB_MERGE_C R20, R119, R118, RZ ;  /* 0x000000767714723e */ /* 0x000fe400048060ff */
[----:B------:R-:W-:Y:S02]  /*1800*/  F2FP.SATFINITE.E5M2.F32.PACK_AB_MERGE_C R21, R123, R122, RZ ;  /* 0x0000007a7b15723e */ /* 0x000fe400048060ff */
[----:B------:R-:W-:Y:S04]  /*1810*/  F2FP.SATFINITE.E5M2.F32.PACK_AB_MERGE_C R20, R113, R112, R20 ;  /* 0x000000707114723e */ /* 0x000fe80004806014 */
        /* <DEDUP_REMOVED lines=8> */
[--C-:B--2---:R-:W-:Y:S01]  /*18a0*/  FADD2 R8, R56.F32x2.HI_LO, R0.reuse.F32 ;  /* 0x000000003808724b */ /* 0x104fe20000200000 */
[----:B------:R-:W-:Y:S02]  /*18b0*/  F2FP.SATFINITE.E5M2.F32.PACK_AB_MERGE_C R56, R117, R116, RZ ;  /* 0x000000747538723e */ /* 0x000fe400048060ff */
[----:B---3--:R-:W-:Y:S06]  /*18c0*/  F2FP.SATFINITE.E5M2.F32.PACK_AB_MERGE_C R57, R39, R38, RZ ;  /* 0x000000262739723e */ /* 0x008fec00048060ff */
[----:B------:R-:W-:Y:S10]  /*18d0*/  MUFU.EX2 R68, R18 ;  /* 0x0000001200447308 */ /* 0x000ff40000000800 */
[----:B------:R-:W2:Y:S01]  /*18e0*/  MUFU.EX2 R69, R19 ;  /* 0x0000001300457308 */ /* 0x000ea20000000800 */
[--C-:B-1----:R-:W-:Y:S09]  /*18f0*/  FADD2 R6, R52.F32x2.HI_LO, R0.reuse.F32 ;  /* 0x000000003406724b */ /* 0x102ff20000200000 */
[----:B------:R1:W-:Y:S10]  /*1900*/  MUFU.EX2 R52, R8 ;  /* 0x0000000800347308 */ /* 0x0003f40000000800 */
[----:B------:R-:W-:Y:S01]  /*1910*/  MUFU.EX2 R155, R12 ;  /* 0x0000000c009b7308 */ /* 0x000fe20000000800 */
[----:B--2---:R-:W-:Y:S01]  /*1920*/  F2FP.SATFINITE.E5M2.F32.PACK_AB_MERGE_C R163, R69, R68, RZ ;  /* 0x0000004445a3723e */ /* 0x004fe200048060ff */
[----:B------:R-:W-:Y:S08]  /*1930*/  FADD2 R18, R34.F32x2.HI_LO, R0.F32 ;  /* 0x000000002212724b */ /* 0x000ff00000200000 */
[----:B------:R2:W-:Y:S01]  /*1940*/  MUFU.EX2 R156, R13 ;  /* 0x0000000d009c7308 */ /* 0x0005e20000000800 */
[----:B-1----:R-:W-:Y:S04]  /*1950*/  F2FP.SATFINITE.E5M2.F32.PACK_AB_MERGE_C R8, R141, R140, RZ ;  /* 0x0000008c8d08723e */ /* 0x002fe800048060ff */
[----:B------:R-:W-:Y:S05]  /*1960*/  F2FP.SATFINITE.E5M2.F32.PACK_AB_MERGE_C R8, R131, R130, R8 ;  /* 0x000000828308723e */ /* 0x000fea0004806008 */
[----:B------:R-:W-:Y:S10]  /*1970*/  MUFU.EX2 R34, R18 ;  /* 0x0000001200227308 */ /* 0x000ff40000000800 */
        /* <DEDUP_REMOVED lines=10> */
[----:B------:R-:W-:Y:S01]  /*1a20*/  MUFU.EX2 R143, R143 ;  /* 0x0000008f008f7308 */ /* 0x000fe20000000800 */
[----:B-1----:R-:W-:Y:S09]  /*1a30*/  FADD2 R12, R48.F32x2.HI_LO, R0.F32 ;  /* 0x00000000300c724b */ /* 0x002ff20000200000 */
[----:B------:R-:W-:Y:S10]  /*1a40*/  MUFU.EX2 R90, R90 ;  /* 0x0000005a005a7308 */ /* 0x000ff40000000800 */
[----:B------:R-:W-:Y:S10]  /*1a50*/  MUFU.EX2 R91, R91 ;  /* 0x0000005b005b7308 */ /* 0x000ff40000000800 */
[----:B------:R-:W-:Y:S10]  /*1a60*/  MUFU.EX2 R82, R82 ;  /* 0x0000005200527308 */ /* 0x000ff40000000800 */
[----:B------:R-:W1:Y:S10]  /*1a70*/  MUFU.EX2 R83, R83 ;  /* 0x0000005300537308 */ /* 0x000e740000000800 */
[----:B------:R2:W-:Y:S10]  /*1a80*/  MUFU.EX2 R50, R18 ;  /* 0x0000001200327308 */ /* 0x0005f40000000800 */
[----:B------:R3:W-:Y:S01]  /*1a90*/  MUFU.EX2 R51, R19 ;  /* 0x0000001300337308 */ /* 0x0007e20000000800 */
[----:B-1----:R-:W-:Y:S09]  /*1aa0*/  F2FP.SATFINITE.E5M2.F32.PACK_AB_MERGE_C R23, R83, R82, RZ ;  /* 0x000000525317723e */ /* 0x002ff200048060ff */
[----:B------:R1:W-:Y:S01]  /*1ab0*/  MUFU.EX2 R157, R14 ;  /* 0x0000000e009d7308 */ /* 0x0003e20000000800 */
[----:B--2---:R-:W-:Y:S04]  /*1ac0*/  F2FP.SATFINITE.E5M2.F32.PACK_AB_MERGE_C R18, R111, R110, RZ ;  /* 0x0000006e6f12723e */ /* 0x004fe800048060ff */
[----:B------:R-:W-:Y:S05]  /*1ad0*/  F2FP.SATFINITE.E5M2.F32.PACK_AB_MERGE_C R18, R105, R104, R18 ;  /* 0x000000686912723e */ /* 0x000fea0004806012 */
[----:B------:R2:W-:Y:S01]  /*1ae0*/  MUFU.EX2 R158, R15 ;  /* 0x0000000f009e7308 */ /* 0x0005e20000000800 */
[----:B---3--:R-:W-:Y:S04]  /*1af0*/  F2FP.SATFINITE.E5M2.F32.PACK_AB_MERGE_C R19, R115, R114, RZ ;  /* 0x000000727313723e */ /* 0x008fe800048060ff */
[----:B------:R-:W-:Y:S05]  /*1b00*/  F2FP.SATFINITE.E5M2.F32.PACK_AB_MERGE_C R19, R109, R108, R19 ;  /* 0x0000006c6d13723e */ /* 0x000fea0004806013 */
[----:B------:R3:W-:Y:S01]  /*1b10*/  MUFU.EX2 R44, R10 ;  /* 0x0000000a002c7308 */ /* 0x0007e20000000800 */
[----:B-1----:R-:W-:Y:S04]  /*1b20*/  F2FP.SATFINITE.E5M2.F32.PACK_AB_MERGE_C R14, R95, R94, RZ ;  /* 0x0000005e5f0e723e */ /* 0x002fe800048060ff */
[----:B------:R-:W-:Y:S05]  /*1b30*/  F2FP.SATFINITE.E5M2.F32.PACK_AB_MERGE_C R14, R89, R88, R14 ;  /* 0x00000058590e723e */ /* 0x000fea000480600e */
[----:B------:R1:W-:Y:S01]  /*1b40*/  MUFU.EX2 R45, R11 ;  /* 0x0000000b002d7308 */ /* 0x0003e20000000800 */
[----:B--2---:R-:W-:Y:S04]  /*1b50*/  F2FP.SATFINITE.E5M2.F32.PACK_AB_MERGE_C R15, R99, R98, RZ ;  /* 0x00000062630f723e */ /* 0x004fe800048060ff */
[----:B------:R-:W-:Y:S05]  /*1b60*/  F2FP.SATFINITE.E5M2.F32.PACK_AB_MERGE_C R15, R93, R92, R15 ;  /* 0x0000005c5d0f723e */ /* 0x000fea000480600f */
[----:B------:R2:W-:Y:S01]  /*1b70*/  MUFU.EX2 R48, R12 ;  /* 0x0000000c00307308 */ /* 0x0005e20000000800 */
[----:B---3--:R-:W-:Y:S04]  /*1b80*/  F2FP.SATFINITE.E5M2.F32.PACK_AB_MERGE_C R10, R145, R144, RZ ;  /* 0x00000090910a723e */ /* 0x008fe800048060ff */
[----:B------:R-:W-:Y:S05]  /*1b90*/  F2FP.SATFINITE.E5M2.F32.PACK_AB_MERGE_C R10, R77, R76, R10 ;  /* 0x0000004c4d0a723e */ /* 0x000fea000480600a */
[----:B------:R3:W-:Y:S01]  /*1ba0*/  MUFU.EX2 R49, R13 ;  /* 0x0000000d00317308 */ /* 0x0007e20000000800 */
[----:B-1----:R-:W-:Y:S09]  /*1bb0*/  F2FP.SATFINITE.E5M2.F32.PACK_AB_MERGE_C R11, R147, R146, RZ ;  /* 0x00000092930b723e */ /* 0x002ff200048060ff */
[----:B------:R1:W-:Y:S01]  /*1bc0*/  MUFU.EX2 R53, R9 ;  /* 0x0000000900357308 */ /* 0x0003e20000000800 */
[----:B--2---:R-:W-:Y:S04]  /*1bd0*/  F2FP.SATFINITE.E5M2.F32.PACK_AB_MERGE_C R12, R87, R86, RZ ;  /* 0x00000056570c723e */ /* 0x004fe800048060ff */
[----:B------:R-:W-:Y:S05]  /*1be0*/  F2FP.SATFINITE.E5M2.F32.PACK_AB_MERGE_C R12, R81, R80, R12 ;  /* 0x00000050510c723e */ /* 0x000fea000480600c */
[----:B------:R-:W-:Y:S01]  /*1bf0*/  MUFU.EX2 R78, R78 ;  /* 0x0000004e004e7308 */ /* 0x000fe20000000800 */
[----:B---3--:R-:W-:Y:S04]  /*1c00*/  F2FP.SATFINITE.E5M2.F32.PACK_AB_MERGE_C R13, R91, R90, RZ ;  /* 0x0000005a5b0d723e */ /* 0x008fe800048060ff */
[----:B------:R-:W-:Y:S05]  /*1c10*/  F2FP.SATFINITE.E5M2.F32.PACK_AB_MERGE_C R13, R85, R84, R13 ;  /* 0x00000054550d723e */ /* 0x000fea000480600d */
[----:B------:R-:W2:Y:S01]  /*1c20*/  MUFU.EX2 R79, R79 ;  /* 0x0000004f004f7308 */ /* 0x000ea20000000800 */
[----:B-1----:R-:W-:Y:S04]  /*1c30*/  F2FP.SATFINITE.E5M2.F32.PACK_AB_MERGE_C R9, R143, R142, RZ ;  /* 0x0000008e8f09723e */ /* 0x002fe800048060ff */
[----:B------:R-:W-:Y:S05]  /*1c40*/  F2FP.SATFINITE.E5M2.F32.PACK_AB_MERGE_C R9, R149, R148, R9 ;  /* 0x000000949509723e */ /* 0x000fea0004806009 */
[----:B------:R-:W-:Y:S10]  /*1c50*/  MUFU.EX2 R70, R70 ;  /* 0x0000004600467308 */ /* 0x000ff40000000800 */
[----:B------:R-:W1:Y:S01]  /*1c60*/  MUFU.EX2 R71, R71 ;  /* 0x0000004700477308 */ /* 0x000e620000000800 */
[----:B--2---:R-:W-:Y:S09]  /*1c70*/  F2FP.SATFINITE.E5M2.F32.PACK_AB_MERGE_C R11, R79, R78, R11 ;  /* 0x0000004e4f0b723e */ /* 0x004ff2000480600b */
[----:B------:R-:W-:Y:S10]  /*1c80*/  MUFU.EX2 R72, R72 ;  /* 0x0000004800487308 */ /* 0x000ff40000000800 */
[----:B------:R-:W2:Y:S01]  /*1c90*/  MUFU.EX2 R73, R73 ;  /* 0x0000004900497308 */ /* 0x000ea20000000800 */
[----:B-1----:R-:W-:Y:S09]  /*1ca0*/  F2FP.SATFINITE.E5M2.F32.PACK_AB_MERGE_C R21, R71, R70, R21 ;  /* 0x000000464715723e */ /* 0x002ff20004806015 */
[----:B------:R-:W-:Y:S10]  /*1cb0*/  MUFU.EX2 R74, R74 ;  /* 0x0000004a004a7308 */ /* 0x000ff40000000800 */
[----:B------:R-:W1:Y:S01]  /*1cc0*/  MUFU.EX2 R75, R75 ;  /* 0x0000004b004b7308 */ /* 0x000e620000000800 */
[----:B--2---:R-:W-:Y:S09]  /*1cd0*/  F2FP.SATFINITE.E5M2.F32.PACK_AB_MERGE_C R22, R73, R72, R22 ;  /* 0x000000484916723e */ /* 0x004ff20004806016 */
[----:B------:R-:W-:Y:S10]  /*1ce0*/  MUFU.EX2 R132, R66 ;  /* 0x0000004200847308 */ /* 0x000ff40000000800 */
[----:B------:R2:W-:Y:S01]  /*1cf0*/  MUFU.EX2 R133, R67 ;  /* 0x0000004300857308 */ /* 0x0005e20000000800 */
[----:B-1----:R-:W-:Y:S04]  /*1d00*/  F2FP.SATFINITE.E5M2.F32.PACK_AB_MERGE_C R23, R75, R74, R23 ;  /* 0x0000004a4b17723e */ /* 0x002fe80004806017 */
[----:B------:R1:W-:Y:S01]  /*1d10*/  STTM.x16 tmem[UR4], R8 ;  /* 0x00000008000079ed */ /* 0x0003e20008240004 */
[----:B------:R-:W3:Y:S04]  /*1d20*/  FENCE.VIEW.ASYNC.T ;  /* 0x00000000000073c6 */ /* 0x000ee80000000200 */
[----:B------:R-:W-:Y:S01]  /*1d30*/  MUFU.EX2 R62, R62 ;  /* 0x0000003e003e7308 */ /* 0x000fe20000000800 */
[----:B---3--:R-:W-:Y:S09]  /*1d40*/  BAR.SYNC.DEFER_BLOCKING 0x2, 0x80 ;  /* 0x0082000000007b1d */ /* 0x008ff20000010000 */
[----:B------:R-:W3:Y:S01]  /*1d50*/  MUFU.EX2 R63, R63 ;  /* 0x0000003f003f7308 */ /* 0x000ee20000000800 */
[----:B--2---:R-:W-:Y:S09]  /*1d60*/  FADD2 R66, R64.F32x2.HI_LO, R0.F32 ;  /* 0x000000004042724b */ /* 0x004ff20000200000 */
[----:B------:R-:W-:Y:S10]  /*1d70*/  MUFU.EX2 R6, R6 ;  /* 0x0000000600067308 */ /* 0x000ff40000000800 */
[----:B------:R-:W2:Y:S10]  /*1d80*/  MUFU.EX2 R7, R7 ;  /* 0x0000000700077308 */ /* 0x000eb40000000800 */
[----:B------:R-:W-:Y:S10]  /*1d90*/  MUFU.EX2 R135, R150 ;  /* 0x0000009600877308 */ /* 0x000ff40000000800 */
[----:B------:R-:W4:Y:S10]  /*1da0*/  MUFU.EX2 R134, R151 ;  /* 0x0000009700867308 */ /* 0x000f340000000800 */
[----:B------:R-:W-:Y:S01]  /*1db0*/  MUFU.EX2 R66, R66 ;  /* 0x0000004200427308 */ /* 0x000fe20000000800 */
[----:B-1----:R-:W-:Y:S02]  /*1dc0*/  F2FP.SATFINITE.E5M2.F32.PACK_AB_MERGE_C R8, R152, R5, R56 ;  /* 0x000000059808723e */ /* 0x002fe40004806038 */
[----:B------:R-:W-:Y:S02]  /*1dd0*/  MOV R56, UR6 ;  /* 0x0000000600387c02 */ /* 0x000fe40008000f00 */
[----:B------:R-:W-:Y:S02]  /*1de0*/  F2FP.SATFINITE.E5M2.F32.PACK_AB_MERGE_C R17, R43, R42, RZ ;  /* 0x0000002a2b11723e */ /* 0x000fe400048060ff */
[----:B------:R-:W-:Y:S03]  /*1df0*/  F2FP.SATFINITE.E5M2.F32.PACK_AB_MERGE_C R18, R47, R46, RZ ;  /* 0x0000002e2f12723e */ /* 0x000fe600048060ff */
[----:B------:R-:W1:Y:S01]  /*1e00*/  MUFU.EX2 R67, R67 ;  /* 0x0000004300437308 */ /* 0x000e620000000800 */
[----:B------:R-:W-:Y:S02]  /*1e10*/  F2FP.SATFINITE.E5M2.F32.PACK_AB_MERGE_C R19, R51, R50, RZ ;  /* 0x000000323313723e */ /* 0x000fe400048060ff */
[----:B------:R-:W-:Y:S02]  /*1e20*/  F2FP.SATFINITE.E5M2.F32.PACK_AB_MERGE_C R20, R55, R54, RZ ;  /* 0x000000363714723e */ /* 0x000fe400048060ff */
[----:B------:R-:W-:Y:S02]  /*1e30*/  F2FP.SATFINITE.E5M2.F32.PACK_AB_MERGE_C R21, R59, R58, RZ ;  /* 0x0000003a3b15723e */ /* 0x000fe400048060ff */
[----:B---3--:R-:W-:Y:S02]  /*1e40*/  F2FP.SATFINITE.E5M2.F32.PACK_AB_MERGE_C R22, R63, R62, RZ ;  /* 0x0000003e3f16723e */ /* 0x008fe400048060ff */
[----:B------:R-:W-:Y:S02]  /*1e50*/  F2FP.SATFINITE.E5M2.F32.PACK_AB_MERGE_C R23, R133, R132, RZ ;  /* 0x000000848517723e */ /* 0x000fe400048060ff */
[----:B------:R-:W-:Y:S02]  /*1e60*/  F2FP.SATFINITE.E5M2.F32.PACK_AB_MERGE_C R9, R154, R153, R165 ;  /* 0x000000999a09723e */ /* 0x000fe400048060a5 */
        /* <DEDUP_REMOVED lines=10> */
[----:B--2---:R-:W-:Y:S02]  /*1f10*/  F2FP.SATFINITE.E5M2.F32.PACK_AB_MERGE_C R20, R7, R6, R20 ;  /* 0x000000060714723e */ /* 0x004fe40004806014 */
[----:B------:R-:W-:Y:S02]  /*1f20*/  F2FP.SATFINITE.E5M2.F32.PACK_AB_MERGE_C R21, R53, R52, R21 ;  /* 0x000000343515723e */ /* 0x000fe40004806015 */
[----:B----4-:R-:W-:Y:S02]  /*1f30*/  F2FP.SATFINITE.E5M2.F32.PACK_AB_MERGE_C R22, R134, R135, R22 ;  /* 0x000000878616723e */ /* 0x010fe40004806016 */
[----:B-1----:R-:W-:Y:S04]  /*1f40*/  F2FP.SATFINITE.E5M2.F32.PACK_AB_MERGE_C R23, R67, R66, R23 ;  /* 0x000000424317723e */ /* 0x002fe80004806017 */
[----:B------:R1:W-:Y:S01]  /*1f50*/  STTM.x16 tmem[UR4+0x10], R8 ;  /* 0x00001008000079ed */ /* 0x0003e20008240004 */
[----:B------:R-:W2:Y:S02]  /*1f60*/  FENCE.VIEW.ASYNC.T ;  /* 0x00000000000073c6 */ /* 0x000ea40000000200 */
[----:B--2---:R-:W-:Y:S08]  /*1f70*/  BAR.SYNC.DEFER_BLOCKING 0x2, 0x80 ;  /* 0x0082000000007b1d */ /* 0x004ff00000010000 */
[----:B------:R-:W-:Y:S06]  /*1f80*/  BAR.SYNC.DEFER_BLOCKING 0x2, 0x80 ;  /* 0x0082000000007b1d */ /* 0x000fec0000010000 */
[----:B------:R-:W-:Y:S02]  /*1f90*/  @!P1 SYNCS.ARRIVE.TRANS64.A1T0 RZ, [UR20+0x18290], RZ ;  /* 0x018290ffffff99a7 */ /* 0x000fe40008100014 */
[----:B------:R-:W-:Y:S06]  /*1fa0*/  BAR.SYNC.DEFER_BLOCKING 0x2, 0x80 ;  /* 0x0082000000007b1d */ /* 0x000fec0000010000 */
[----:B------:R-:W2:Y:S02]  /*1fb0*/  SYNCS.PHASECHK.TRANS64.TRYWAIT P0, [UR20+0x182d0], R56 ;  /* 0x0182d038ff0075a7 */ /* 0x000ea40008001114 */
[----:B-12---:R-:W-:Y:S05]  /*1fc0*/  @!P0 BRA `(.L_x_7) ;  /* 0x000000ac00008947 */ /* 0x006fea0003800000 */
.L_x_161:
[----:B------:R-:W1:Y:S01]  /*1fd0*/  LDC R4, c[0x0][0x398] ;  /* 0x0000e600ff047b82 */ /* 0x000e620000000800 */
[----:B------:R-:W-:Y:S01]  /*1fe0*/  FADD R131, R130, R131 ;  /* 0x0000008382837221 */ /* 0x000fe20000000000 */
[----:B------:R-:W-:Y:S01]  /*1ff0*/  UIADD3 UR12, UPT, UPT, UR12, 0x80, URZ ;  /* 0x000000800c0c7890 */ /* 0x000fe2000fffe0ff */
[----:B------:R-:W-:Y:S01]  /*2000*/  MOV R139, R2 ;  /* 0x00000002008b7202 */ /* 0x000fe20000000f00 */
[----:B------:R-:W-:Y:S01]  /*2010*/  ULOP3.LUT UR11, UR11, 0x1, URZ, 0x3c, !UPT ;  /* 0x000000010b0b7892 */ /* 0x000fe2000f8e3cff */
[----:B------:R-:W-:Y:S04]  /*2020*/  FADD R140, R140, R131 ;  /* 0x000000838c8c7221 */ /* 0x000fe80000000000 */
[----:B------:R-:W-:Y:S04]  /*2030*/  FADD R141, R141, R140 ;  /* 0x0000008c8d8d7221 */ /* 0x000fe80000000000 */
[----:B------:R-:W-:Y:S04]  /*2040*/  FADD R148, R148, R141 ;  /* 0x0000008d94947221 */ /* 0x000fe80000000000 */
[----:B------:R-:W-:Y:S04]  /*2050*/  FADD R149, R149, R148 ;  /* 0x0000009495957221 */ /* 0x000fe80000000000 */
[----:B------:R-:W-:Y:S01]  /*2060*/  FADD R142, R142, R149 ;  /* 0x000000958e8e7221 */ /* 0x000fe20000000000 */
[----:B-1----:R-:W-:Y:S03]  /*2070*/  ISETP.LE.AND P0, PT, R4, UR12, PT ;  /* 0x0000000c04007c0c */ /* 0x002fe6000bf03270 */
[----:B------:R-:W-:Y:S04]  /*2080*/  FADD R143, R143, R142 ;  /* 0x0000008e8f8f7221 */ /* 0x000fe80000000000 */
        /* <DEDUP_REMOVED lines=120> */
[----:B------:R-:W-:Y:S01]  /*2810*/  FFMA R137, R137, R136, R0 ;  /* 0x0000008889897223 */ /* 0x000fe20000000000 */
[----:B------:R-:W-:Y:S06]  /*2820*/  @!P0 BRA `(.L_x_8) ;  /* 0xffffffdc00408947 */ /* 0x000fec000383ffff */
.L_x_5:
[----:B------:R-:W-:Y:S01]  /*2830*/  BAR.SYNC.DEFER_BLOCKING 0x2, 0x80 ;  /* 0x0082000000007b1d */ /* 0x000fe20000010000 */
[----:B------:R-:W-:-:S06]  /*2840*/  USHF.L.U32 UR4, UR10, 0x1f, URZ ;  /* 0x0000001f0a047899 */ /* 0x000fcc00080006ff */
[----:B------:R-:W-:-:S04]  /*2850*/  MOV R0, UR4 ;  /* 0x0000000400007c02 */ /* 0x000fc80008000f00 */
[----:B------:R-:W1:Y:S02]  /*2860*/  SYNCS.PHASECHK.TRANS64.TRYWAIT P0, [UR20+0x18280], R0 ;  /* 0x01828000ff0075a7 */ /* 0x000e640008001114 */
[----:B-1----:R-:W-:Y:S05]  /*2870*/  @!P0 BRA `(.L_x_9) ;  /* 0x000000a000e48947 */ /* 0x002fea0003800000 */
.L_x_162:
[----:B------:R-:W1:Y:S01]  /*2880*/  SHFL.IDX PT, R0, R3, RZ, 0x1f ;  /* 0x00001fff03007589 */ /* 0x000e6200000e0000 */
[----:B------:R-:W-:Y:S02]  /*2890*/  USHF.L.U32 UR7, UR11, 0x1f, URZ ;  /* 0x0000001f0b077899 */ /* 0x000fe400080006ff */
[----:B------:R-:W-:Y:S01]  /*28a0*/  ULOP3.LUT UR10, UR10, 0x1, URZ, 0x3c, !UPT ;  /* 0x000000010a0a7892 */ /* 0x000fe2000f8e3cff */
[----:B-1----:R-:W-:-:S03]  /*28b0*/  R2UR UR4, R0 ;  /* 0x00000000000472ca */ /* 0x002fc600000e0000 */
[----:B------:R-:W-:-:S10]  /*28c0*/  MOV R0, UR7 ;  /* 0x0000000700007c02 */ /* 0x000fd40008000f00 */
[----:B------:R-:W-:Y:S02]  /*28d0*/  USHF.L.U32 UR6, UR4, 0x15, URZ ;  /* 0x0000001504067899 */ /* 0x000fe400080006ff */
[----:B------:R-:W-:Y:S02]  /*28e0*/  ULEA.HI UR12, UR4, UR16, URZ, 0x1e ;  /* 0x00000010040c7291 */ /* 0x000fe4000f8ff0ff */
[----:B------:R-:W-:Y:S02]  /*28f0*/  ULOP3.LUT UR6, UR6, 0x600000, URZ, 0xc0, !UPT ;  /* 0x0060000006067892 */ /* 0x000fe4000f8ec0ff */
[----:B------:R-:W-:Y:S02]  /*2900*/  ULEA.HI UR4, UR4, UR15, URZ, 0x1e ;  /* 0x0000000f04047291 */ /* 0x000fe4000f8ff0ff */
[----:B------:R-:W-:Y:S02]  /*2910*/  UIADD3 UR12, UPT, UPT, UR6, UR12, URZ ;  /* 0x0000000c060c7290 */ /* 0x000fe4000fffe0ff */
[----:B------:R-:W-:-:S07]  /*2920*/  UIADD3 UR6, UPT, UPT, UR6, UR4, URZ ;  /* 0x0000000406067290 */ /* 0x000fce000fffe0ff */
[----:B------:R1:W-:Y:S01]  /*2930*/  STTM tmem[UR12], R2 ;  /* 0x00000002000079ed */ /* 0x0003e2000804000c */
[----:B------:R-:W2:Y:S02]  /*2940*/  FENCE.VIEW.ASYNC.T ;  /* 0x00000000000073c6 */ /* 0x000ea40000000200 */
[----:B--2---:R-:W-:Y:S06]  /*2950*/  BAR.SYNC.DEFER_BLOCKING 0x2, 0x80 ;  /* 0x0082000000007b1d */ /* 0x004fec0000010000 */
[----:B------:R1:W-:Y:S01]  /*2960*/  STTM tmem[UR6], R137 ;  /* 0x00000089000079ed */ /* 0x0003e20008040006 */
[----:B------:R-:W2:Y:S02]  /*2970*/  FENCE.VIEW.ASYNC.T ;  /* 0x00000000000073c6 */ /* 0x000ea40000000200 */
[----:B--2---:R-:W-:Y:S08]  /*2980*/  BAR.SYNC.DEFER_BLOCKING 0x2, 0x80 ;  /* 0x0082000000007b1d */ /* 0x004ff00000010000 */
[----:B------:R-:W-:Y:S06]  /*2990*/  BAR.SYNC.DEFER_BLOCKING 0x2, 0x80 ;  /* 0x0082000000007b1d */ /* 0x000fec0000010000 */
[----:B------:R-:W-:Y:S02]  /*29a0*/  @!P1 SYNCS.ARRIVE.TRANS64.A1T0 RZ, [UR20+0x182c0], RZ ;  /* 0x0182c0ffffff99a7 */ /* 0x000fe40008100014 */
[----:B------:R-:W-:Y:S06]  /*29b0*/  BAR.SYNC.DEFER_BLOCKING 0x2, 0x80 ;  /* 0x0082000000007b1d */ /* 0x000fec0000010000 */
[----:B------:R-:W2:Y:S02]  /*29c0*/  SYNCS.PHASECHK.TRANS64.TRYWAIT P0, [UR20+0x182d0], R0 ;  /* 0x0182d000ff0075a7 */ /* 0x000ea40008001114 */
[----:B-12---:R-:W-:Y:S05]  /*29d0*/  @!P0 BRA `(.L_x_10) ;  /* 0x000000a000988947 */ /* 0x006fea0003800000 */
.L_x_163:
[----:B------:R-:W-:Y:S01]  /*29e0*/  BAR.SYNC.DEFER_BLOCKING 0x2, 0x80 ;  /* 0x0082000000007b1d */ /* 0x000fe20000010000 */
[----:B------:R-:W-:Y:S02]  /*29f0*/  UISETP.GE.AND UP0, UPT, UR13, UR14, UPT ;  /* 0x0000000e0d00728c */ /* 0x000fe4000bf06270 */
[----:B------:R-:W-:-:S04]  /*2a00*/  ULOP3.LUT UR11, UR11, 0x1, URZ, 0x3c, !UPT ;  /* 0x000000010b0b7892 */ /* 0x000fc8000f8e3cff */
[----:B------:R-:W-:Y:S01]  /*2a10*/  PLOP3.LUT P0, PT, PT, PT, UP0, 0x80, 0x8 ;  /* 0x000000000008781c */ /* 0x000fe20003f0f008 */
[----:B------:R-:W-:-:S12]  /*2a20*/  @!P1 SYNCS.ARRIVE.TRANS64.A1T0 RZ, [UR20+0x18290], RZ ;  /* 0x018290ffffff99a7 */ /* 0x000fd80008100014 */
[----:B------:R-:W-:Y:S05]  /*2a30*/  @!P0 BRA `(.L_x_11) ;  /* 0xffffffd8009c8947 */ /* 0x000fea000383ffff */
.L_x_4:
[----:B------:R-:W-:Y:S08]  /*2a40*/  BAR.SYNC.DEFER_BLOCKING 0x1 ;  /* 0x0040000000007b1d */ /* 0x000ff00000010000 */
[----:B------:R-:W1:-:S00]  /*2a50*/  USETMAXREG.DEALLOC.CTAPOOL 0x50 ;  /* 0x00000050000079c8 */ /* 0x000e4000080e0500 */
[----:B-1----:R-:W-:Y:S05]  /*2a60*/  BRA `(.L_x_1) ;  /* 0xffffffd400b87947 */ /* 0x002fea000383ffff */
.L_x_12:
        /* <DEDUP_REMOVED lines=18> */
.L_x_164:
        /* <DEDUP_REMOVED lines=10> */
[----:B---3--:R-:W-:-:S05]  /*2c30*/  VIADD R3, R3, 0xffffff00 ;  /* 0xffffff0003037836 */ /* 0x008fca0000000000 */
[----:B------:R-:W-:Y:S02]  /*2c40*/  SHF.R.U32.HI R3, RZ, 0x5, R3 ;  /* 0x00000005ff037819 */ /* 0x000fe40000011603 */
[----:B-1----:R-:W-:Y:S01]  /*2c50*/  R2UR UR8, R0 ;  /* 0x00000000000872ca */ /* 0x002fe200000e0000 */
[----:B----4-:R-:W-:-:S05]  /*2c60*/  FMUL R0, R2, 1.4426950216293334961 ;  /* 0x3fb8aa3b02007820 */ /* 0x010fca0000400000 */
[----:B------:R-:W-:-:S07]  /*2c70*/  R2UR UR5, R0 ;  /* 0x00000000000572ca */ /* 0x000fce00000e0000 */
[----:B------:R-:W-:Y:S02]  /*2c80*/  UIADD3 UR16, UPT, UPT, UR8, 0x41, URZ ;  /* 0x0000004108107890 */ /* 0x000fe4000fffe0ff */
[----:B------:R-:W-:Y:S01]  /*2c90*/  UIADD3 UR15, UPT, UPT, UR8, 0x42, URZ ;  /* 0x00000042080f7890 */ /* 0x000fe2000fffe0ff */
[----:B--2---:R-:W-:-:S15]  /*2ca0*/  R2UR UR13, R4 ;  /* 0x00000000040d72ca */ /* 0x004fde00000e0000 */
.L_x_21:
[----:B------:R-:W1:Y:S01]  /*2cb0*/  S2R R0, SR_TID.X ;  /* 0x0000000000007919 */ /* 0x000e620000002100 */
[----:B------:R-:W-:Y:S01]  /*2cc0*/  PLOP3.LUT P0, PT, PT, PT, UP5, 0x80, 0x8 ;  /* 0x000000000008781c */ /* 0x000fe20003f0f058 */
[----:B------:R-:W-:Y:S01]  /*2cd0*/  UIADD3 UR13, UPT, UPT, UR13, 0x4e, URZ ;  /* 0x0000004e0d0d7890 */ /* 0x000fe2000fffe0ff */
[----:B------:R-:W-:Y:S02]  /*2ce0*/  IMAD.MOV.U32 R137, RZ, RZ, 0x3f800000 ;  /* 0x3f800000ff897424 */ /* 0x000fe400078e00ff */
[----:B------:R-:W-:Y:S01]  /*2cf0*/  IMAD.MOV.U32 R2, RZ, RZ, -0x800000 ;  /* 0xff800000ff027424 */ /* 0x000fe200078e00ff */
[----:B-1----:R-:W-:-:S04]  /*2d00*/  LOP3.LUT R0, R0, 0x7f, RZ, 0xc0, !PT ;  /* 0x0000007f00007812 */ /* 0x002fc800078ec0ff */
[----:B------:R-:W-:-:S04]  /*2d10*/  ISETP.NE.AND P1, PT, R0, RZ, PT ;  /* 0x000000ff0000720c */ /* 0x000fc80003f25270 */
[----:B------:R-:W-:Y:S09]  /*2d20*/  @!P0 BRA `(.L_x_15) ;  /* 0x0000002000cc8947 */ /* 0x000ff20003800000 */
[----:B------:R-:W-:Y:S01]  /*2d30*/  HFMA2 R137, -RZ, RZ, 1.875, 0 ;  /* 0x3f800000ff897431 */ /* 0x000fe200000001ff */
[----:B------:R-:W-:Y:S01]  /*2d40*/  MOV R139, 0xff800000 ;  /* 0xff800000008b7802 */ /* 0x000fe20000000f00 */
[----:B------:R-:W-:Y:S02]  /*2d50*/  UMOV UR12, URZ ;  /* 0x000000ff000c7c82 */ /* 0x000fe40008000000 */
.L_x_18:
[----:B------:R-:W-:Y:S01]  /*2d60*/  BAR.SYNC.DEFER_BLOCKING 0x3, 0x80 ;  /* 0x00c2000000007b1d */ /* 0x000fe20000010000 */
[----:B------:R-:W-:Y:S06]  /*2d70*/  USHF.L.U32 UR4, UR10, 0x1f, URZ ;  /* 0x0000001f0a047899 */ /* 0x000fec00080006ff */
[----:B------:R-:W-:Y:S04]  /*2d80*/  MOV R0, UR4 ;  /* 0x0000000400007c02 */ /* 0x000fe80008000f00 */
[----:B------:R-:W1:Y:S02]  /*2d90*/  SYNCS.PHASECHK.TRANS64.TRYWAIT P0, [UR20+0x182a0], R0 ;  /* 0x0182a000ff0075a7 */ /* 0x000e640008001114 */
[----:B-1----:R-:W-:Y:S05]  /*2da0*/  @!P0 BRA `(.L_x_16) ;  /* 0x0000009c00bc8947 */ /* 0x002fea0003800000 */
.L_x_165:
        /* <DEDUP_REMOVED lines=421> */
.L_x_166:
        /* <DEDUP_REMOVED lines=134> */
.L_x_15:
[----:B------:R-:W-:Y:S01]  /*5060*/  BAR.SYNC.DEFER_BLOCKING 0x3, 0x80 ;  /* 0x00c2000000007b1d */ /* 0x000fe20000010000 */
[----:B------:R-:W-:-:S06]  /*5070*/  USHF.L.U32 UR4, UR10, 0x1f, URZ ;  /* 0x0000001f0a047899 */ /* 0x000fcc00080006ff */
[----:B------:R-:W-:-:S04]  /*5080*/  MOV R0, UR4 ;  /* 0x0000000400007c02 */ /* 0x000fc80008000f00 */
[----:B------:R-:W1:Y:S02]  /*5090*/  SYNCS.PHASECHK.TRANS64.TRYWAIT P0, [UR20+0x182a0], R0 ;  /* 0x0182a000ff0075a7 */ /* 0x000e640008001114 */
[----:B-1----:R-:W-:Y:S05]  /*50a0*/  @!P0 BRA `(.L_x_19) ;  /* 0x0000007c00188947 */ /* 0x002fea0003800000 */
.L_x_167:
        /* <DEDUP_REMOVED lines=22> */
.L_x_168:
[----:B------:R-:W-:Y:S01]  /*5210*/  BAR.SYNC.DEFER_BLOCKING 0x3, 0x80 ;  /* 0x00c2000000007b1d */ /* 0x000fe20000010000 */
[----:B------:R-:W-:Y:S02]  /*5220*/  UISETP.GE.AND UP0, UPT, UR13, UR14, UPT ;  /* 0x0000000e0d00728c */ /* 0x000fe4000bf06270 */
[----:B------:R-:W-:-:S04]  /*5230*/  ULOP3.LUT UR11, UR11, 0x1, URZ, 0x3c, !UPT ;  /* 0x000000010b0b7892 */ /* 0x000fc8000f8e3cff */
[----:B------:R-:W-:Y:S01]  /*5240*/  PLOP3.LUT P0, PT, PT, PT, UP0, 0x80, 0x8 ;  /* 0x000000000008781c */ /* 0x000fe20003f0f008 */
[----:B------:R-:W-:-:S12]  /*5250*/  @!P1 SYNCS.ARRIVE.TRANS64.A1T0 RZ, [UR20+0x182b0], RZ ;  /* 0x0182b0ffffff99a7 */ /* 0x000fd80008100014 */
[----:B------:R-:W-:Y:S05]  /*5260*/  @!P0 BRA `(.L_x_21) ;  /* 0xffffffd800908947 */ /* 0x000fea000383ffff */
.L_x_14:
[----:B------:R-:W-:Y:S08]  /*5270*/  BAR.SYNC.DEFER_BLOCKING 0x1 ;  /* 0x0040000000007b1d */ /* 0x000ff00000010000 */
[----:B------:R-:W1:-:S00]  /*5280*/  USETMAXREG.DEALLOC.CTAPOOL 0x50 ;  /* 0x00000050000079c8 */ /* 0x000e4000080e0500 */
[----:B-1----:R-:W-:Y:S05]  /*5290*/  BRA `(.L_x_1) ;  /* 0xffffffac00ac7947 */ /* 0x002fea000383ffff */
.L_x_212:
[----:B------:R-:W-:-:S08]  /*52a0*/  NOP ;  /* 0x0000000000007918 */ /* 0x000fd00000000000 */
[----:B------:R-:W1:-:S00]  /*52b0*/  USETMAXREG.DEALLOC.CTAPOOL 0x18 ;  /* 0x00000018000079c8 */ /* 0x000e4000080e0500 */
[----:B------:R-:W-:Y:S08]  /*52c0*/  BAR.SYNC.DEFER_BLOCKING 0x1 ;  /* 0x0040000000007b1d */ /* 0x000ff00000010000 */
[----:B------:R-:W-:Y:S06]  /*52d0*/  BAR.SYNC.DEFER_BLOCKING 0x1 ;  /* 0x0040000000007b1d */ /* 0x000fec0000010000 */
.L_x_22:
[----:B------:R-:W-:-:S08]  /*52e0*/  NOP ;  /* 0x0000000000007918 */ /* 0x000fd00000000000 */
[----:B-1----:R-:W1:Y:S02]  /*52f0*/  USETMAXREG.TRY_ALLOC.CTAPOOL UP0, 0x50 ;  /* 0x00000050000079c8 */ /* 0x002e640008000600 */
[----:B-1----:R-:W-:-:S13]  /*5300*/  PLOP3.LUT P0, PT, PT, PT, UP0, 0x80, 0x8 ;  /* 0x000000000008781c */ /* 0x002fda0003f0f008 */
[----:B------:R-:W-:Y:S05]  /*5310*/  @!P0 BRA `(.L_x_22) ;  /* 0xfffffffc00f08947 */ /* 0x000fea000383ffff */
[----:B------:R-:W-:Y:S05]  /*5320*/  BRA `(.L_x_1) ;  /* 0xffffffac00887947 */ /* 0x000fea000383ffff */
.L_x_211:
[----:B------:R-:W-:-:S08]  /*5330*/  NOP ;  /* 0x0000000000007918 */ /* 0x000fd00000000000 */
[----:B------:R-:W1:-:S00]  /*5340*/  USETMAXREG.DEALLOC.CTAPOOL 0x18 ;  /* 0x00000018000079c8 */ /* 0x000e4000080e0500 */
[----:B-1----:R-:W2:Y:S01]  /*5350*/  LDL R5, [R1] ;  /* 0x0000000001057983 */ /* 0x002ea20000100800 */
[----:B------:R-:W1:Y:S02]  /*5360*/  LDCU UR4, c[0x0][0x398] ;  /* 0x00007300ff0477ac */ /* 0x000e640008000800 */
[----:B-1----:R-:W-:-:S04]  /*5370*/  UIADD3 UR6, UPT, UPT, UR4, 0xff, URZ ;  /* 0x000000ff04067890 */ /* 0x002fc8000fffe0ff */
[----:B------:R-:W-:-:S04]  /*5380*/  USHF.R.S32.HI UR4, URZ, 0x1f, UR6 ;  /* 0x0000001fff047899 */ /* 0x000fc80008011406 */
[----:B------:R-:W-:-:S04]  /*5390*/  ULEA.HI UR4, UR4, UR6, URZ, 0x8 ;  /* 0x0000000604047291 */ /* 0x000fc8000f8f40ff */
[----:B------:R-:W-:-:S04]  /*53a0*/  USHF.R.S32.HI UR4, URZ, 0x8, UR4 ;  /* 0x00000008ff047899 */ /* 0x000fc80008011404 */
[----:B------:R-:W-:Y:S01]  /*53b0*/  UIMAD UR27, UR9, UR4, URZ ;  /* 0x00000004091b72a4 */ /* 0x000fe2000f8e02ff */
[----:B------:R-:W-:Y:S01]  /*53c0*/  BAR.SYNC.DEFER_BLOCKING 0x1 ;  /* 0x0040000000007b1d */ /* 0x000fe20000010000 */
[----:B--2---:R-:W-:-:S13]  /*53d0*/  R2UR UR5, R5 ;  /* 0x00000000050572ca */ /* 0x004fda00000e0000 */
[----:B------:R-:W-:-:S06]  /*53e0*/  UISETP.GE.AND UP0, UPT, UR5, UR27, UPT ;  /* 0x0000001b0500728c */ /* 0x000fcc000bf06270 */
[----:B------:R-:W-:-:S13]  /*53f0*/  PLOP3.LUT P0, PT, PT, PT, UP0, 0x80, 0x8 ;  /* 0x000000000008781c */ /* 0x000fda0003f0f008 */
[----:B------:R-:W-:Y:S05]  /*5400*/  @P0 BRA `(.L_x_23) ;  /* 0x0000000400f80947 */ /* 0x000fea0003800000 */
[----:B------:R-:W-:Y:S01]  /*5410*/  USHF.L.U32 UR19, UR4, 0x3, URZ ;  /* 0x0000000304137899 */ /* 0x000fe200080006ff */
[----:B------:R-:W1:Y:S01]  /*5420*/  S2R R6, SR_TID.X ;  /* 0x0000000000067919 */ /* 0x000e620000002100 */
[----:B------:R-:W2:Y:S01]  /*5430*/  LDCU.64 UR10, c[0x0][0x348] ;  /* 0x00006900ff0a77ac */ /* 0x000ea20008000a00 */
[----:B------:R-:W-:-:S03]  /*5440*/  R2UR UR14, R5 ;  /* 0x00000000050e72ca */ /* 0x000fc600000e0000 */
[----:B------:R-:W-:Y:S01]  /*5450*/  IABS R0, UR19 ;  /* 0x0000001300007c13 */ /* 0x000fe20008000000 */
[----:B------:R-:W3:Y:S01]  /*5460*/  LDCU UR7, c[0x0][0x398] ;  /* 0x00007300ff0777ac */ /* 0x000ee20008000800 */
[----:B------:R-:W-:Y:S02]  /*5470*/  IABS R2, UR19 ;  /* 0x0000001300027c13 */ /* 0x000fe40008000000 */
[----:B------:R-:W-:Y:S01]  /*5480*/  R2UR UR21, R0 ;  /* 0x00000000001572ca */ /* 0x000fe200000e0000 */
[----:B------:R-:W-:Y:S02]  /*5490*/  UIADD3 UR35, UPT, UPT, -UR19, URZ, URZ ;  /* 0x000000ff13237290 */ /* 0x000fe4000fffe1ff */
[----:B------:R-:W-:Y:S01]  /*54a0*/  IMAD.MOV R2, RZ, RZ, -R2 ;  /* 0x000000ffff027224 */ /* 0x000fe200078e0a02 */
[----:B------:R-:W-:Y:S01]  /*54b0*/  UISETP.NE.AND UP4, UPT, UR19, URZ, UPT ;  /* 0x000000ff1300728c */ /* 0x000fe2000bf85270 */
[----:B------:R-:W-:Y:S01]  /*54c0*/  UMOV UR25, URZ ;  /* 0x000000ff00197c82 */ /* 0x000fe20008000000 */
[----:B------:R-:W-:-:S02]  /*54d0*/  UMOV UR29, URZ ;  /* 0x000000ff001d7c82 */ /* 0x000fc40008000000 */
[----:B------:R-:W-:Y:S01]  /*54e0*/  R2UR UR36, R2 ;  /* 0x00000000022472ca */ /* 0x000fe200000e0000 */
[----:B------:R-:W-:Y:S01]  /*54f0*/  IMAD.MOV.U32 R2, RZ, RZ, RZ ;  /* 0x000000ffff027224 */ /* 0x000fe200078e00ff */
[----:B--2---:R-:W-:Y:S02]  /*5500*/  UIADD3 UR32, UP1, UPT, UR10, 0x280, URZ ;  /* 0x000002800a207890 */ /* 0x004fe4000ff3e0ff */
[----:B------:R-:W-:Y:S01]  /*5510*/  UIADD3 UR22, UP0, UPT, UR10, 0x280, URZ ;  /* 0x000002800a167890 */ /* 0x000fe2000ff1e0ff */
[----:B------:R-:W2:Y:S01]  /*5520*/  I2F.RP R4, UR21 ;  /* 0x0000001500047d06 */ /* 0x000ea20008209400 */
[----:B------:R-:W-:Y:S02]  /*5530*/  UIADD3.X UR33, UPT, UPT, URZ, UR11, URZ, UP1, !UPT ;  /* 0x0000000bff217290 */ /* 0x000fe40008ffe4ff */
[----:B------:R-:W-:Y:S01]  /*5540*/  UIADD3.X UR23, UPT, UPT, URZ, UR11, URZ, UP0, !UPT ;  /* 0x0000000bff177290 */ /* 0x000fe200087fe4ff */
[----:B-1----:R-:W-:-:S04]  /*5550*/  LOP3.LUT P0, RZ, R6, 0x1f, RZ, 0xc0, !PT ;  /* 0x0000001f06ff7812 */ /* 0x002fc8000780c0ff */
[----:B--2---:R-:W1:Y:S02]  /*5560*/  MUFU.RCP R3, R4 ;  /* 0x0000000400037308 */ /* 0x004e640000001000 */
[----:B-1----:R-:W-:-:S06]  /*5570*/  VIADD R3, R3, 0xffffffe ;  /* 0x0ffffffe03037836 */ /* 0x002fcc0000000000 */
[----:B------:R-:W1:Y:S02]  /*5580*/  F2I.FTZ.U32.TRUNC.NTZ R0, R3 ;  /* 0x0000000300007305 */ /* 0x000e64000021f000 */
[----:B-1----:R-:W-:Y:S02]  /*5590*/  R2UR UR5, R0 ;  /* 0x00000000000572ca */ /* 0x002fe400000e0000 */
[----:B------:R-:W-:-:S04]  /*55a0*/  IABS R0, UR19 ;  /* 0x0000001300007c13 */ /* 0x000fc80008000000 */
[----:B------:R-:W-:-:S07]  /*55b0*/  R2UR UR34, R0 ;  /* 0x00000000002272ca */ /* 0x000fce00000e0000 */
[----:B------:R-:W-:-:S04]  /*55c0*/  UIADD3 UR4, UPT, UPT, URZ, -UR5, URZ ;  /* 0x80000005ff047290 */ /* 0x000fc8000fffe0ff */
[----:B------:R-:W-:-:S03]  /*55d0*/  UIMAD UR6, UR4, UR21, URZ ;  /* 0x00000015040672a4 */ /* 0x000fc6000f8e02ff */
[----:B------:R-:W-:Y:S02]  /*55e0*/  UMOV UR4, URZ ;  /* 0x000000ff00047c82 */ /* 0x000fe40008000000 */
[----:B------:R-:W-:-:S07]  /*55f0*/  UIMAD.WIDE.U32 UR4, UR5, UR6, UR4 ;  /* 0x00000006050472a5 */ /* 0x000fce000f8e0004 */
[----:B---3--:R-:W-:-:S05]  /*5600*/  UMOV UR31, UR5 ;  /* 0x00000005001f7c82 */ /* 0x008fca0008000000 */
.L_x_26:
[----:B------:R-:W-:Y:S01]  /*5610*/  UIADD3 UR24, UPT, UPT, UR20, 0x14000, URZ ;  /* 0x0001400014187890 */ /* 0x000fe2000fffe0ff */
[----:B------:R-:W-:Y:S01]  /*5620*/  IABS R0, UR14 ;  /* 0x0000000e00007c13 */ /* 0x000fe20008000000 */
[----:B------:R-:W-:Y:S01]  /*5630*/  IMAD.U32 R3, RZ, RZ, UR9 ;  /* 0x00000009ff037e24 */ /* 0x000fe2000f8e00ff */
[----:B------:R-:W-:Y:S02]  /*5640*/  NOP ;  /* 0x0000000000007918 */ /* 0x000fe40000000000 */
[----:B------:R-:W-:Y:S01]  /*5650*/  R2UR UR8, R0 ;  /* 0x00000000000872ca */ /* 0x000fe200000e0000 */
[----:B------:R-:W-:Y:S01]  /*5660*/  IMAD.U32 R4, R2, -0x80000000, RZ ;  /* 0x8000000002047824 */ /* 0x000fe200078e00ff */
[----:B------:R-:W-:Y:S03]  /*5670*/  UMOV UR12, URZ ;  /* 0x000000ff000c7c82 */ /* 0x000fe60008000000 */
[----:B------:R-:W1:Y:S08]  /*5680*/  SYNCS.PHASECHK.TRANS64.TRYWAIT P1, [UR20+0x18250], R4 ;  /* 0x01825004ff0075a7 */ /* 0x000e700008021114 */
[----:B------:R-:W-:Y:S04]  /*5690*/  UIMAD.WIDE.U32 UR4, UR31, UR8, URZ ;  /* 0x000000081f0472a5 */ /* 0x000fe8000f8e00ff */
[----:B------:R-:W-:Y:S04]  /*56a0*/  UIMAD UR4, UR5, UR36, UR8 ;  /* 0x00000024050472a4 */ /* 0x000fe8000f8e0208 */
[----:B------:R-:W-:Y:S11]  /*56b0*/  UISETP.GT.U32.AND UP0, UPT, UR21, UR4, UPT ;  /* 0x000000041500728c */ /* 0x000ff6000bf04070 */
[----:B------:R-:W-:Y:S02]  /*56c0*/  @!UP0 UIADD3 UR4, UPT, UPT, UR4, -UR34, URZ ;  /* 0x8000002204048290 */ /* 0x000fe4000fffe0ff */
[----:B------:R-:W-:Y:S02]  /*56d0*/  @!UP0 UIADD3 UR5, UPT, UPT, UR5, 0x1, URZ ;  /* 0x0000000105058890 */ /* 0x000fe4000fffe0ff */
[----:B------:R-:W-:Y:S02]  /*56e0*/  UISETP.GE.U32.AND UP1, UPT, UR4, UR21, UPT ;  /* 0x000000150400728c */ /* 0x000fe4000bf26070 */
[----:B------:R-:W-:Y:S04]  /*56f0*/  ULOP3.LUT UR4, UR14, UR19, URZ, 0x3c, !UPT ;  /* 0x000000130e047292 */ /* 0x000fe8000f8e3cff */
[----:B------:R-:W-:Y:S05]  /*5700*/  UISETP.GE.AND UP0, UPT, UR4, URZ, UPT ;  /* 0x000000ff0400728c */ /* 0x000fea000bf06270 */
[----:B------:R-:W-:Y:S06]  /*5710*/  @UP1 UIADD3 UR5, UPT, UPT, UR5, 0x1, URZ ;  /* 0x0000000105051890 */ /* 0x000fec000fffe0ff */
[----:B------:R-:W-:Y:S02]  /*5720*/  @!UP0 UIADD3 UR5, UPT, UPT, -UR5, URZ, URZ ;  /* 0x000000ff05058290 */ /* 0x000fe4000fffe1ff */
[----:B------:R-:W-:Y:S04]  /*5730*/  @!UP4 ULOP3.LUT UR5, URZ, UR19, URZ, 0x33, !UPT ;  /* 0x00000013ff05c292 */ /* 0x000fe8000f8e33ff */
[----:B------:R-:W-:Y:S02]  /*5740*/  USHF.L.U32 UR6, UR5, 0x3, URZ ;  /* 0x0000000305067899 */ /* 0x000fe400080006ff */
[----:B------:R-:W-:Y:S04]  /*5750*/  UIMAD UR18, UR5, UR35, UR14 ;  /* 0x00000023051272a4 */ /* 0x000fe8000f8e020e */
[----:B------:R-:W-:Y:S05]  /*5760*/  IMAD.U32 R0, RZ, RZ, UR6 ;  /* 0x00000006ff007e24 */ /* 0x000fea000f8e00ff */
[----:B------:R-:W-:Y:S04]  /*5770*/  VIADDMNMX R0, R3, -R0, 0x8, PT ;  /* 0x0000000803007446 */ /* 0x000fe80003800900 */
[----:B------:R-:W-:Y:S11]  /*5780*/  R2UR UR4, R0 ;  /* 0x00000000000472ca */ /* 0x000ff600000e0000 */
[----:B------:R-:W-:Y:S02]  /*5790*/  @!UPT UIADD3 URZ, UPT, UPT, URZ, URZ, URZ ;  /* 0x000000fffffff290 */ /* 0x000fe4000fffe0ff */
[----:B------:R-:W-:Y:S02]  /*57a0*/  IABS R0, UR4 ;  /* 0x0000000400007c13 */ /* 0x000fe40008000000 */
[----:B------:R-:W-:Y:S02]  /*57b0*/  IABS R3, UR4 ;  /* 0x0000000400037c13 */ /* 0x000fe40008000000 */
[----:B------:R-:W-:Y:S03]  /*57c0*/  R2UR UR10, R0 ;  /* 0x00000000000a72ca */ /* 0x000fe600000e0000 */
[----:B------:R-:W-:Y:S05]  /*57d0*/  IMAD.MOV R3, RZ, RZ, -R3 ;  /* 0x000000ffff037224 */ /* 0x000fea00078e0a03 */
[----:B------:R-:W-:Y:S05]  /*57e0*/  R2UR UR15, R3 ;  /* 0x00000000030f72ca */ /* 0x000fea00000e0000 */
[----:B------:R-:W2:Y:S10]  /*57f0*/  I2F.RP R6, UR10 ;  /* 0x0000000a00067d06 */ /* 0x000eb40008209400 */
[----:B--2---:R-:W2:Y:S02]  /*5800*/  MUFU.RCP R0, R6 ;  /* 0x0000000600007308 */ /* 0x004ea40000001000 */
[----:B--2---:R-:W-:Y:S08]  /*5810*/  VIADD R5, R0, 0xffffffe ;  /* 0x0ffffffe00057836 */ /* 0x004ff00000000000 */
[----:B------:R-:W2:Y:S02]  /*5820*/  F2I.FTZ.U32.TRUNC.NTZ R0, R5 ;  /* 0x0000000500007305 */ /* 0x000ea4000021f000 */
[----:B--2---:R-:W-:Y:S02]  /*5830*/  R2UR UR13, R0 ;  /* 0x00000000000d72ca */ /* 0x004fe400000e0000 */
[----:B------:R-:W-:Y:S11]  /*5840*/  IABS R0, UR18 ;  /* 0x0000001200007c13 */ /* 0x000ff60008000000 */
[----:B------:R-:W-:Y:S07]  /*5850*/  UIADD3 UR5, UPT, UPT, URZ, -UR13, URZ ;  /* 0x8000000dff057290 */ /* 0x000fee000fffe0ff */
[----:B------:R-:W-:Y:S01]  /*5860*/  UMOV UR11, UR5 ;  /* 0x00000005000b7c82 */ /* 0x000fe20008000000 */
[----:B------:R-:W-:Y:S01]  /*5870*/  R2UR UR5, R0 ;  /* 0x00000000000572ca */ /* 0x000fe200000e0000 */
[----:B------:R-:W-:Y:S04]  /*5880*/  UIMAD UR11, UR11, UR10, URZ ;  /* 0x0000000a0b0b72a4 */ /* 0x000fe8000f8e02ff */
[----:B------:R-:W-:Y:S07]  /*5890*/  UIMAD.WIDE.U32 UR12, UR13, UR11, UR12 ;  /* 0x0000000b0d0c72a5 */ /* 0x000fee000f8e000c */
[----:B------:R-:W-:Y:S02]  /*58a0*/  UMOV UR12, UR13 ;  /* 0x0000000d000c7c82 */ /* 0x000fe40008000000 */
[----:B------:R-:W-:Y:S02]  /*58b0*/  UIMAD.WIDE.U32 UR16, UR12, UR8, URZ ;  /* 0x000000080c1072a5 */ /* 0x000fe4000f8e00ff */
[----:B------:R-:W-:Y:S05]  /*58c0*/  UIMAD.WIDE.U32 UR12, UR12, UR5, URZ ;  /* 0x000000050c0c72a5 */ /* 0x000fea000f8e00ff */
[----:B------:R-:W-:Y:S02]  /*58d0*/  UMOV UR11, UR17 ;  /* 0x00000011000b7c82 */ /* 0x000fe40008000000 */
[----:B------:R-:W-:Y:S03]  /*58e0*/  UIMAD UR8, UR11, UR15, UR8 ;  /* 0x0000000f0b0872a4 */ /* 0x000fe6000f8e0208 */
[----:B------:R-:W-:Y:S01]  /*58f0*/  UMOV UR11, UR13 ;  /* 0x0000000d000b7c82 */ /* 0x000fe20008000000 */
[----:B------:R-:W-:Y:S02]  /*5900*/  UISETP.GT.U32.AND UP1, UPT, UR10, UR8, UPT ;  /* 0x000000080a00728c */ /* 0x000fe4000bf24070 */
[----:B------:R-:W-:Y:S04]  /*5910*/  UIMAD UR5, UR11, UR15, UR5 ;  /* 0x0000000f0b0572a4 */ /* 0x000fe8000f8e0205 */
[----:B------:R-:W-:Y:S05]  /*5920*/  UISETP.GT.U32.AND UP0, UPT, UR10, UR5, UPT ;  /* 0x000000050a00728c */ /* 0x000fea000bf04070 */
[----:B------:R-:W-:Y:S02]  /*5930*/  @!UP1 UIADD3 UR8, UPT, UPT, UR8, -UR10, URZ ;  /* 0x8000000a08089290 */ /* 0x000fe4000fffe0ff */
[----:B------:R-:W-:Y:S02]  /*5940*/  UISETP.GE.AND UP1, UPT, UR14, URZ, UPT ;  /* 0x000000ff0e00728c */ /* 0x000fe4000bf26270 */
[----:B------:R-:W-:Y:S02]  /*5950*/  UISETP.GT.U32.AND UP2, UPT, UR10, UR8, UPT ;  /* 0x000000080a00728c */ /* 0x000fe4000bf44070 */
[----:B------:R-:W-:Y:S02]  /*5960*/  @!UP0 UIADD3 UR5, UPT, UPT, UR5, -UR10, URZ ;  /* 0x8000000a05058290 */ /* 0x000fe4000fffe0ff */
[----:B------:R-:W-:Y:S02]  /*5970*/  @!UP0 UIADD3 UR11, UPT, UPT, UR11, 0x1, URZ ;  /* 0x000000010b0b8890 */ /* 0x000fe4000fffe0ff */
[----:B------:R-:W-:Y:S02]  /*5980*/  UISETP.GE.U32.AND UP3, UPT, UR5, UR10, UPT ;  /* 0x0000000a0500728c */ /* 0x000fe4000bf66070 */
[----:B------:R-:W-:Y:S03]  /*5990*/  ULOP3.LUT UR5, UR18, UR4, URZ, 0x3c, !UPT ;  /* 0x0000000412057292 */ /* 0x000fe6000f8e3cff */
[----:B------:R-:W-:Y:S02]  /*59a0*/  @!UP2 UIADD3 UR8, UPT, UPT, UR8, -UR10, URZ ;  /* 0x8000000a0808a290 */ /* 0x000fe4000fffe0ff */
[----:B------:R-:W-:Y:S02]  /*59b0*/  UISETP.GE.AND UP0, UPT, UR5, URZ, UPT ;  /* 0x000000ff0500728c */ /* 0x000fe4000bf06270 */
[----:B------:R-:W-:Y:S02]  /*59c0*/  ULOP3.LUT UR5, URZ, UR4, URZ, 0x33, !UPT ;  /* 0x00000004ff057292 */ /* 0x000fe4000f8e33ff */
[----:B------:R-:W-:Y:S02]  /*59d0*/  @UP3 UIADD3 UR11, UPT, UPT, UR11, 0x1, URZ ;  /* 0x000000010b0b3890 */ /* 0x000fe4000fffe0ff */
[----:B------:R-:W-:Y:S02]  /*59e0*/  UISETP.NE.AND UP2, UPT, UR4, URZ, UPT ;  /* 0x000000ff0400728c */ /* 0x000fe4000bf45270 */
[----:B------:R-:W-:Y:S03]  /*59f0*/  @!UP1 UIADD3 UR8, UPT, UPT, -UR8, URZ, URZ ;  /* 0x000000ff08089290 */ /* 0x000fe6000fffe1ff */
[----:B------:R-:W-:Y:S01]  /*5a00*/  UMOV UR4, UR11 ;  /* 0x0000000b00047c82 */ /* 0x000fe20008000000 */
[----:B------:R-:W-:Y:S02]  /*5a10*/  USEL UR8, UR5, UR8, !UP2 ;  /* 0x0000000805087287 */ /* 0x000fe4000d000000 */
[----:B------:R-:W-:Y:S02]  /*5a20*/  @!UP0 UIADD3 UR4, UPT, UPT, -UR4, URZ, URZ ;  /* 0x000000ff04048290 */ /* 0x000fe4000fffe1ff */
[----:B------:R-:W-:Y:S02]  /*5a30*/  UIADD3 UR6, UPT, UPT, UR6, UR8, URZ ;  /* 0x0000000806067290 */ /* 0x000fe4000fffe0ff */
[----:B------:R-:W-:Y:S04]  /*5a40*/  USEL UR4, UR5, UR4, !UP2 ;  /* 0x0000000405047287 */ /* 0x000fe8000d000000 */
[----:B------:R-:W-:Y:S04]  /*5a50*/  USHF.L.U32 UR4, UR4, 0x8, URZ ;  /* 0x0000000804047899 */ /* 0x000fe800080006ff */
[----:B------:R-:W-:Y:S01]  /*5a60*/  UIMAD UR26, UR6, UR7, UR4 ;  /* 0x00000007061a72a4 */ /* 0x000fe2000f8e0204 */
[----:B-1----:R-:W-:Y:S11]  /*5a70*/  @!P1 BRA `(.L_x_24) ;  /* 0x0000007000bc9947 */ /* 0x002ff60003800000 */
.L_x_169:
[----:B------:R1:W-:Y:S01]  /*5a80*/  UTMASTG.2D [UR24], [UR32] ;  /* 0x00000018200073b5 */ /* 0x0003e20008008000 */
[----:B------:R-:W-:Y:S02]  /*5a90*/  SHF.L.U32 R0, R2, 0x1f, RZ ;  /* 0x0000001f02007819 */ /* 0x000fe400000006ff */
[----:B------:R-:W-:Y:S01]  /*5aa0*/  ELECT P2, URZ, PT ;  /* 0x0000000000ff782f */ /* 0x000fe20003840000 */
[----:B------:R0:W-:Y:S01]  /*5ab0*/  UTMACMDFLUSH ;  /* 0x00000000000079b7 */ /* 0x0001e20000000000 */
[----:B------:R-:W-:Y:S01]  /*5ac0*/  NOP ;  /* 0x0000000000007918 */ /* 0x000fe20000000000 */
[----:B------:R-:W2:Y:S02]  /*5ad0*/  SYNCS.PHASECHK.TRANS64.TRYWAIT P1, [UR20+0x18258], R0 ;  /* 0x01825800ff0075a7 */ /* 0x000ea40008021114 */
[----:B-12---:R-:W-:Y:S08]  /*5ae0*/  @!P1 BRA `(.L_x_25) ;  /* 0x0000007000ac9947 */ /* 0x006ff00003800000 */
.L_x_170:
[----:B------:R-:W-:Y:S01]  /*5af0*/  UIADD3 UR30, UPT, UPT, UR26, 0x80, URZ ;  /* 0x000000801a1e7890 */ /* 0x000fe2000fffe0ff */
[----:B------:R-:W-:Y:S01]  /*5b00*/  LOP3.LUT R2, R2, 0x1, RZ, 0x3c, !PT ;  /* 0x0000000102027812 */ /* 0x000fe200078e3cff */
[----:B------:R-:W-:Y:S02]  /*5b10*/  UIADD3 UR28, UPT, UPT, UR20, 0x16000, URZ ;  /* 0x00016000141c7890 */ /* 0x000fe4000fffe0ff */
[----:B------:R-:W-:Y:S01]  /*5b20*/  UIADD3 UR14, UPT, UPT, UR14, 0x4e, URZ ;  /* 0x0000004e0e0e7890 */ /* 0x000fe2000fffe0ff */
[----:B------:R-:W-:Y:S03]  /*5b30*/  ELECT P1, URZ, PT ;  /* 0x0000000000ff782f */ /* 0x000fe60003820000 */
[----:B------:R-:W-:Y:S03]  /*5b40*/  UISETP.GE.AND UP0, UPT, UR14, UR27, UPT ;  /* 0x0000001b0e00728c */ /* 0x000fe6000bf06270 */
[----:B------:R1:W-:Y:S03]  /*5b50*/  UTMASTG.2D [UR28], [UR22] ;  /* 0x0000001c160073b5 */ /* 0x0003e60008008000 */
[----:B------:R-:W-:Y:S01]  /*5b60*/  PLOP3.LUT P1, PT, PT, PT, UP0, 0x80, 0x8 ;  /* 0x000000000008781c */ /* 0x000fe20003f2f008 */
[----:B------:R0:W-:Y:S01]  /*5b70*/  UTMACMDFLUSH ;  /* 0x00000000000079b7 */ /* 0x0001e20000000000 */
[----:B------:R-:W-:Y:S04]  /*5b80*/  DEPBAR.LE SB0, 0x1 ;  /* 0x000080400000791a */ /* 0x000fe80000000000 */
[----:B------:R-:W-:Y:S01]  /*5b90*/  NOP ;  /* 0x0000000000007918 */ /* 0x000fe20000000000 */
[----:B------:R-:W-:Y:S01]  /*5ba0*/  @!P0 SYNCS.ARRIVE.TRANS64.A1T0 RZ, [UR20+0x18260], RZ ;  /* 0x018260ffffff89a7 */ /* 0x000fe20008100014 */
[----:B------:R-:W-:Y:S04]  /*5bb0*/  DEPBAR.LE SB0, 0x0 ;  /* 0x000080000000791a */ /* 0x000fe80000000000 */
[----:B------:R-:W-:Y:S01]  /*5bc0*/  NOP ;  /* 0x0000000000007918 */ /* 0x000fe20000000000 */
[----:B------:R-:W-:Y:S01]  /*5bd0*/  @!P0 SYNCS.ARRIVE.TRANS64.A1T0 RZ, [UR20+0x18268], RZ ;  /* 0x018268ffffff89a7 */ /* 0x000fe20008100014 */
[----:B-1----:R-:W-:Y:S05]  /*5be0*/  @!P1 BRA `(.L_x_26) ;  /* 0xfffffff800889947 */ /* 0x002fea000383ffff */
.L_x_23:
[----:B------:R-:W-:Y:S06]  /*5bf0*/  BAR.SYNC.DEFER_BLOCKING 0x1 ;  /* 0x0040000000007b1d */ /* 0x000fec0000010000 */
.L_x_27:
[----:B------:R-:W-:-:S08]  /*5c00*/  NOP ;  /* 0x0000000000007918 */ /* 0x000fd00000000000 */
[----:B------:R-:W1:Y:S02]  /*5c10*/  USETMAXREG.TRY_ALLOC.CTAPOOL UP0, 0x50 ;  /* 0x00000050000079c8 */ /* 0x000e640008000600 */
[----:B-1----:R-:W-:-:S13]  /*5c20*/  PLOP3.LUT P0, PT, PT, PT, UP0, 0x80, 0x8 ;  /* 0x000000000008781c */ /* 0x002fda0003f0f008 */
[----:B------:R-:W-:Y:S05]  /*5c30*/  @!P0 BRA `(.L_x_27) ;  /* 0xfffffffc00f08947 */ /* 0x000fea000383ffff */
[----:B------:R-:W-:Y:S05]  /*5c40*/  BRA `(.L_x_1) ;  /* 0xffffffa400407947 */ /* 0x000fea000383ffff */
.L_x_209:
[----:B------:R-:W-:-:S08]  /*5c50*/  NOP ;  /* 0x0000000000007918 */ /* 0x000fd00000000000 */
[----:B------:R-:W1:-:S00]  /*5c60*/  USETMAXREG.DEALLOC.CTAPOOL 0x18 ;  /* 0x00000018000079c8 */ /* 0x000e4000080e0500 */
[----:B------:R-:W2:Y:S07]  /*5c70*/  LDCU UR4, c[0x0][0x398] ;  /* 0x00007300ff0477ac */ /* 0x000eae0008000800 */
[----:B------:R-:W1:Y:S01]  /*5c80*/  S2UR UR5, SR_CTAID.X ;  /* 0x00000000000579c3 */ /* 0x000e620000002500 */
[----:B--2---:R-:W-:-:S04]  /*5c90*/  UIADD3 UR6, UPT, UPT, UR4, 0xff, URZ ;  /* 0x000000ff04067890 */ /* 0x004fc8000fffe0ff */
[----:B------:R-:W-:Y:S01]  /*5ca0*/  USHF.R.S32.HI UR4, URZ, 0x1f, UR6 ;  /* 0x0000001fff047899 */ /* 0x000fe20008011406 */
[----:B-1----:R-:W-:-:S03]  /*5cb0*/  MOV R3, UR5 ;  /* 0x0000000500037c02 */ /* 0x002fc60008000f00 */
[----:B------:R-:W-:-:S04]  /*5cc0*/  ULEA.HI UR4, UR4, UR6, URZ, 0x8 ;  /* 0x0000000604047291 */ /* 0x000fc8000f8f40ff */
[----:B------:R-:W-:Y:S01]  /*5cd0*/  USHF.R.S32.HI UR4, URZ, 0x8, UR4 ;  /* 0x00000008ff047899 */ /* 0x000fe20008011404 */
[----:B------:R1:W-:Y:S03]  /*5ce0*/  STL [R1], R3 ;  /* 0x0000000301007387 */ /* 0x0003e60000100800 */
[----:B------:R-:W-:-:S04]  /*5cf0*/  UIMAD UR57, UR9, UR4, URZ ;  /* 0x00000004093972a4 */ /* 0x000fc8000f8e02ff */
[----:B------:R-:W-:Y:S01]  /*5d00*/  UISETP.GE.AND UP0, UPT, UR5, UR57, UPT ;  /* 0x000000390500728c */ /* 0x000fe2000bf06270 */
[----:B------:R-:W-:Y:S05]  /*5d10*/  BAR.SYNC.DEFER_BLOCKING 0x1 ;  /* 0x0040000000007b1d */ /* 0x000fea0000010000 */
[----:B------:R-:W-:-:S13]  /*5d20*/  PLOP3.LUT P0, PT, PT, PT, UP0, 0x80, 0x8 ;  /* 0x000000000008781c */ /* 0x000fda0003f0f008 */
[----:B-1----:R-:W-:Y:S05]  /*5d30*/  @P0 BRA `(.L_x_28) ;  /* 0x0000001800300947 */ /* 0x002fea0003800000 */
[----:B------:R-:W1:Y:S01]  /*5d40*/  S2UR UR20, SR_CgaCtaId ;  /* 0x00000000001479c3 */ /* 0x000e620000008800 */
[----:B------:R-:W-:Y:S01]  /*5d50*/  UMOV UR4, 0x400 ;  /* 0x0000040000047882 */ /* 0x000fe20000000000 */
[----:B------:R-:W2:Y:S01]  /*5d60*/  LDCU UR6, c[0x0][0x398] ;  /* 0x00007300ff0677ac */ /* 0x000ea20008000800 */
[----:B------:R-:W-:Y:S01]  /*5d70*/  R2UR UR56, R3 ;  /* 0x00000000033872ca */ /* 0x000fe200000e0000 */
[----:B------:R-:W-:Y:S01]  /*5d80*/  UMOV UR26, URZ ;  /* 0x000000ff001a7c82 */ /* 0x000fe20008000000 */
[----:B------:R-:W-:Y:S01]  /*5d90*/  UMOV UR30, URZ ;  /* 0x000000ff001e7c82 */ /* 0x000fe20008000000 */
[----:B------:R-:W-:Y:S01]  /*5da0*/  UMOV UR24, URZ ;  /* 0x000000ff00187c82 */ /* 0x000fe20008000000 */
[----:B------:R-:W-:Y:S01]  /*5db0*/  UMOV UR5, URZ ;  /* 0x000000ff00057c82 */ /* 0x000fe20008000000 */
[----:B------:R-:W-:Y:S01]  /*5dc0*/  UMOV UR15, URZ ;  /* 0x000000ff000f7c82 */ /* 0x000fe20008000000 */
[----:B------:R-:W-:Y:S01]  /*5dd0*/  UMOV UR51, URZ ;  /* 0x000000ff00337c82 */ /* 0x000fe20008000000 */
[----:B------:R-:W-:Y:S01]  /*5de0*/  UMOV UR13, 0x80000020 ;  /* 0x80000020000d7882 */ /* 0x000fe20000000000 */
[----:B------:R-:W-:Y:S01]  /*5df0*/  UMOV UR76, 0x0 ;  /* 0x00000000004c7882 */ /* 0x000fe20000000000 */
[----:B------:R-:W-:Y:S01]  /*5e00*/  UMOV UR77, 0x8110490 ;  /* 0x08110490004d7882 */ /* 0x000fe20000000000 */
[----:B------:R-:W-:Y:S01]  /*5e10*/  UMOV UR74, 0x0 ;  /* 0x00000000004a7882 */ /* 0x000fe20000000000 */
[----:B------:R-:W-:Y:S01]  /*5e20*/  UMOV UR75, 0x8110490 ;  /* 0x08110490004b7882 */ /* 0x000fe20000000000 */
[----:B------:R-:W-:Y:S01]  /*5e30*/  UMOV UR72, 0x0 ;  /* 0x0000000000487882 */ /* 0x000fe20000000000 */
[----:B------:R-:W-:Y:S01]  /*5e40*/  UMOV UR73, 0x8110490 ;  /* 0x0811049000497882 */ /* 0x000fe20000000000 */
[----:B------:R-:W-:Y:S01]  /*5e50*/  UMOV UR70, 0x0 ;  /* 0x0000000000467882 */ /* 0x000fe20000000000 */
[----:B--2---:R-:W-:-:S02]  /*5e60*/  UISETP.GE.AND UP0, UPT, UR6, 0x100, UPT ;  /* 0x000001000600788c */ /* 0x004fc4000bf06270 */
[----:B------:R-:W-:Y:S02]  /*5e70*/  USHF.R.S32.HI UR6, URZ, 0x1f, UR6 ;  /* 0x0000001fff067899 */ /* 0x000fe40008011406 */
[----:B-1----:R-:W-:Y:S01]  /*5e80*/  ULEA UR20, UR20, UR4, 0x18 ;  /* 0x0000000414147291 */ /* 0x002fe2000f8ec0ff */
[----:B------:R-:W1:Y:S03]  /*5e90*/  LDCU UR4, c[0x0][0x398] ;  /* 0x00007300ff0477ac */ /* 0x000e660008000800 */
[----:B------:R-:W-:Y:S02]  /*5ea0*/  UIADD3 UR8, UPT, UPT, UR20, 0x10000, URZ ;  /* 0x0001000014087890 */ /* 0x000fe4000fffe0ff */
[----:B------:R-:W-:-:S03]  /*5eb0*/  UIADD3 UR7, UPT, UPT, UR20, 0x10020, URZ ;  /* 0x0001002014077890 */ /* 0x000fc6000fffe0ff */
[----:B------:R-:W2:Y:S01]  /*5ec0*/  LDS R0, [UR20+0x18000] ;  /* 0x01800014ff007984 */ /* 0x000ea20008000800 */
[----:B------:R-:W-:Y:S02]  /*5ed0*/  UIADD3 UR10, UPT, UPT, UR20, 0x12020, URZ ;  /* 0x00012020140a7890 */ /* 0x000fe4000fffe0ff */
[----:B------:R-:W-:Y:S01]  /*5ee0*/  USHF.R.U32.HI UR11, URZ, 0x4, UR8 ;  /* 0x00000004ff0b7899 */ /* 0x000fe20008011608 */
[----:B------:R-:W3:Y:S01]  /*5ef0*/  LDS R2, [UR20+0x18008] ;  /* 0x01800814ff027984 */ /* 0x000ee20008000800 */
[----:B------:R-:W-:Y:S02]  /*5f00*/  USHF.R.U32.HI UR8, URZ, 0x4, UR7 ;  /* 0x00000004ff087899 */ /* 0x000fe40008011607 */
[----:B------:R-:W-:Y:S02]  /*5f10*/  USGXT.U32 UR11, UR11, 0xe ;  /* 0x0000000e0b0b789a */ /* 0x000fe40008000000 */
[----:B------:R-:W-:Y:S02]  /*5f20*/  USGXT.U32 UR8, UR8, 0xe ;  /* 0x0000000e0808789a */ /* 0x000fe40008000000 */
[----:B-1----:R-:W-:-:S02]  /*5f30*/  ULEA.HI UR4, UR6, UR4, URZ, 0x7 ;  /* 0x0000000406047291 */ /* 0x002fc4000f8f38ff */
[----:B------:R-:W-:Y:S02]  /*5f40*/  UIADD3 UR6, UPT, UPT, UR20, 0x12000, URZ ;  /* 0x0001200014067890 */ /* 0x000fe4000fffe0ff */
[----:B------:R-:W-:Y:S02]  /*5f50*/  USHF.R.S32.HI UR4, URZ, 0x7, UR4 ;  /* 0x00000007ff047899 */ /* 0x000fe40008011404 */
[----:B------:R-:W-:Y:S02]  /*5f60*/  USHF.R.U32.HI UR7, URZ, 0x4, UR6 ;  /* 0x00000004ff077899 */ /* 0x000fe40008011606 */
[----:B------:R-:W-:Y:S02]  /*5f70*/  UISETP.LT.AND UP1, UPT, UR4, 0x2, UPT ;  /* 0x000000020400788c */ /* 0x000fe4000bf21270 */
[----:B------:R-:W-:Y:S02]  /*5f80*/  USHF.R.U32.HI UR6, URZ, 0x4, UR10 ;  /* 0x00000004ff067899 */ /* 0x000fe4000801160a */
[----:B------:R-:W-:-:S02]  /*5f90*/  USEL UR4, UR4, 0x2, !UP1 ;  /* 0x0000000204047887 */ /* 0x000fc4000c800000 */
[----:B------:R-:W-:Y:S02]  /*5fa0*/  USGXT.U32 UR7, UR7, 0xe ;  /* 0x0000000e0707789a */ /* 0x000fe40008000000 */
[----:B------:R-:W-:Y:S02]  /*5fb0*/  UIADD3 UR4, UPT, UPT, UR4, -0x1, URZ ;  /* 0xffffffff04047890 */ /* 0x000fe4000fffe0ff */
[----:B------:R-:W-:Y:S01]  /*5fc0*/  USGXT.U32 UR6, UR6, 0xe ;  /* 0x0000000e0606789a */ /* 0x000fe20008000000 */
[----:B------:R-:W-:Y:S01]  /*5fd0*/  UMOV UR71, 0x8110490 ;  /* 0x0811049000477882 */ /* 0x000fe20000000000 */
[----:B------:R-:W-:Y:S02]  /*5fe0*/  UMOV UR68, 0x0 ;  /* 0x0000000000447882 */ /* 0x000fe40000000000 */
[----:B------:R-:W-:Y:S01]  /*5ff0*/  MOV R9, UR4 ;  /* 0x0000000400097c02 */ /* 0x000fe20008000f00 */
[----:B------:R-:W-:Y:S01]  /*6000*/  UMOV UR69, 0x8200490 ;  /* 0x0820049000457882 */ /* 0x000fe20000000000 */
[----:B------:R-:W-:Y:S01]  /*6010*/  UMOV UR66, 0x0 ;  /* 0x0000000000427882 */ /* 0x000fe20000000000 */
[----:B------:R-:W-:Y:S01]  /*6020*/  UMOV UR67, 0x8200490 ;  /* 0x0820049000437882 */ /* 0x000fe20000000000 */
[----:B------:R-:W-:-:S02]  /*6030*/  ULOP3.LUT UR40, UR11, 0x2000000, URZ, 0xfc, !UPT ;  /* 0x020000000b287892 */ /* 0x000fc4000f8efcff */
[----:B------:R-:W-:Y:S01]  /*6040*/  ULOP3.LUT UR38, UR8, 0x2000000, URZ, 0xfc, !UPT ;  /* 0x0200000008267892 */ /* 0x000fe2000f8efcff */
[----:B--2---:R-:W-:Y:S01]  /*6050*/  R2UR UR23, R0 ;  /* 0x00000000001772ca */ /* 0x004fe200000e0000 */
[----:B------:R-:W-:Y:S01]  /*6060*/  ULOP3.LUT UR36, UR7, 0x2000000, URZ, 0xfc, !UPT ;  /* 0x0200000007247892 */ /* 0x000fe2000f8efcff */
[----:B------:R-:W1:Y:S01]  /*6070*/  LDS R0, [UR20+0x18010] ;  /* 0x01801014ff007984 */ /* 0x000e620008000800 */
[----:B------:R-:W-:Y:S01]  /*6080*/  ULOP3.LUT UR34, UR6, 0x2000000, URZ, 0xfc, !UPT ;  /* 0x0200000006227892 */ /* 0x000fe2000f8efcff */
[----:B---3--:R-:W-:Y:S01]  /*6090*/  R2UR UR28, R2 ;  /* 0x00000000021c72ca */ /* 0x008fe200000e0000 */
        /* <DEDUP_REMOVED lines=8> */
[----:B------:R-:W-:Y:S01]  /*6120*/  UIADD3 UR25, UPT, UPT, UR23, 0x40, URZ ;  /* 0x0000004017197890 */ /* 0x000fe2000fffe0ff */
[----:B------:R-:W-:Y:S01]  /*6130*/  UMOV UR60, 0x0 ;  /* 0x00000000003c7882 */ /* 0x000fe20000000000 */
[----:B------:R-:W-:-:S02]  /*6140*/  UMOV UR61, 0x8110490 ;  /* 0x08110490003d7882 */ /* 0x000fc40000000000 */
[----:B------:R-:W-:Y:S02]  /*6150*/  UIADD3 UR14, UPT, UPT, UR28, 0x8, URZ ;  /* 0x000000081c0e7890 */ /* 0x000fe4000fffe0ff */
[----:B------:R-:W-:Y:S02]  /*6160*/  UIADD3 UR12, UPT, UPT, UR28, 0x10, URZ ;  /* 0x000000101c0c7890 */ /* 0x000fe4000fffe0ff */
[----:B------:R-:W-:Y:S02]  /*6170*/  UIADD3 UR10, UPT, UPT, UR28, 0x18, URZ ;  /* 0x000000181c0a7890 */ /* 0x000fe4000fffe0ff */
[----:B------:R-:W-:Y:S01]  /*6180*/  IMAD.U32 R8, RZ, RZ, UR14 ;  /* 0x0000000eff087e24 */ /* 0x000fe2000f8e00ff */
[----:B------:R-:W-:Y:S01]  /*6190*/  UIADD3 UR47, UPT, UPT, UR28, 0x8, URZ ;  /* 0x000000081c2f7890 */ /* 0x000fe2000fffe0ff */
[----:B------:R-:W-:Y:S01]  /*61a0*/  IMAD.U32 R7, RZ, RZ, UR12 ;  /* 0x0000000cff077e24 */ /* 0x000fe2000f8e00ff */
[----:B------:R-:W-:Y:S01]  /*61b0*/  UIADD3 UR46, UPT, UPT, UR28, 0x10, URZ ;  /* 0x000000101c2e7890 */ /* 0x000fe2000fffe0ff */
[----:B------:R-:W-:Y:S01]  /*61c0*/  MOV R6, UR10 ;  /* 0x0000000a00067c02 */ /* 0x000fe20008000f00 */
[----:B------:R-:W-:Y:S01]  /*61d0*/  UIADD3 UR45, UPT, UPT, UR28, 0x18, URZ ;  /* 0x000000181c2d7890 */ /* 0x000fe2000fffe0ff */
[----:B------:R-:W-:Y:S01]  /*61e0*/  UMOV UR58, 0x0 ;  /* 0x00000000003a7882 */ /* 0x000fe20000000000 */
[----:B------:R-:W-:Y:S01]  /*61f0*/  UMOV UR59, 0x8110490 ;  /* 0x08110490003b7882 */ /* 0x000fe20000000000 */
[----:B-1----:R-:W-:-:S13]  /*6200*/  R2UR UR29, R0 ;  /* 0x00000000001d72ca */ /* 0x002fda00000e0000 */
[----:B------:R-:W-:Y:S02]  /*6210*/  UIADD3 UR14, UPT, UPT, UR29, 0x8, URZ ;  /* 0x000000081d0e7890 */ /* 0x000fe4000fffe0ff */
[----:B------:R-:W-:Y:S02]  /*6220*/  UIADD3 UR12, UPT, UPT, UR29, 0x10, URZ ;  /* 0x000000101d0c7890 */ /* 0x000fe4000fffe0ff */
[----:B------:R-:W-:Y:S02]  /*6230*/  UIADD3 UR10, UPT, UPT, UR29, 0x18, URZ ;  /* 0x000000181d0a7890 */ /* 0x000fe4000fffe0ff */
[----:B------:R-:W-:Y:S01]  /*6240*/  IMAD.U32 R5, RZ, RZ, UR14 ;  /* 0x0000000eff057e24 */ /* 0x000fe2000f8e00ff */
[----:B------:R-:W-:Y:S01]  /*6250*/  UIADD3 UR50, UPT, UPT, UR29, 0x8, URZ ;  /* 0x000000081d327890 */ /* 0x000fe2000fffe0ff */
[----:B------:R-:W-:Y:S01]  /*6260*/  MOV R4, UR12 ;  /* 0x0000000c00047c02 */ /* 0x000fe20008000f00 */
[----:B------:R-:W-:Y:S01]  /*6270*/  UIADD3 UR49, UPT, UPT, UR29, 0x10, URZ ;  /* 0x000000101d317890 */ /* 0x000fe2000fffe0ff */
[----:B------:R-:W-:Y:S01]  /*6280*/  IMAD.U32 R2, RZ, RZ, UR10 ;  /* 0x0000000aff027e24 */ /* 0x000fe2000f8e00ff */
[----:B------:R-:W-:-:S12]  /*6290*/  UIADD3 UR48, UPT, UPT, UR29, 0x18, URZ ;  /* 0x000000181d307890 */ /* 0x000fd8000fffe0ff */
.L_x_47:
[----:B-1----:R-:W-:-:S06]  /*62a0*/  USHF.L.U32 UR4, UR51, 0x1f, URZ ;  /* 0x0000001f33047899 */ /* 0x002fcc00080006ff */
[----:B------:R-:W-:-:S04]  /*62b0*/  MOV R0, UR4 ;  /* 0x0000000400007c02 */ /* 0x000fc80008000f00 */
[----:B------:R-:W1:Y:S02]  /*62c0*/  SYNCS.PHASECHK.TRANS64.TRYWAIT P0, [UR20+0x18210], R0 ;  /* 0x01821000ff0075a7 */ /* 0x000e640008001114 */
[----:B-1----:R-:W-:Y:S05]  /*62d0*/  @!P0 BRA `(.L_x_29) ;  /* 0x0000006800bc8947 */ /* 0x002fea0003800000 */
.L_x_171:
[----:B------:R-:W-:Y:S02]  /*62e0*/  UIADD3 UR27, UPT, UPT, UR5, 0x1, URZ ;  /* 0x00000001051b7890 */ /* 0x000fe4000fffe0ff */
[----:B------:R-:W-:Y:S02]  /*62f0*/  UIADD3 UR32, UPT, UPT, UR20, 0x18190, URZ ;  /* 0x0001819014207890 */ /* 0x000fe4000fffe0ff */
[----:B------:R-:W-:Y:S02]  /*6300*/  UISETP.NE.AND UP1, UPT, UR27, 0x8, UPT ;  /* 0x000000081b00788c */ /* 0x000fe4000bf25270 */
[----:B------:R-:W-:Y:S02]  /*6310*/  ULEA UR10, UR5, UR32, 0x3 ;  /* 0x00000020050a7291 */ /* 0x000fe4000f8e18ff */
[----:B------:R-:W-:-:S04]  /*6320*/  USEL UR4, URZ, 0x1, UP1 ;  /* 0x00000001ff047887 */ /* 0x000fc80008800000 */
[----:B------:R-:W-:Y:S02]  /*6330*/  ULOP3.LUT UR12, UR15, UR4, URZ, 0x3c, !UPT ;  /* 0x000000040f0c7292 */ /* 0x000fe4000f8e3cff */
[----:B------:R-:W-:-:S06]  /*6340*/  USHF.L.U32 UR15, UR15, 0x1f, URZ ;  /* 0x0000001f0f0f7899 */ /* 0x000fcc00080006ff */
[----:B------:R-:W-:-:S04]  /*6350*/  MOV R0, UR15 ;  /* 0x0000000f00007c02 */ /* 0x000fc80008000f00 */
[----:B------:R-:W1:Y:S02]  /*6360*/  SYNCS.PHASECHK.TRANS64.TRYWAIT P0, [UR10], R0 ;  /* 0x00000000ff0075a7 */ /* 0x000e64000800110a */
[----:B-1----:R-:W-:Y:S05]  /*6370*/  @!P0 BRA `(.L_x_30) ;  /* 0x0000006800a48947 */ /* 0x002fea0003800000 */
.L_x_172:
[----:B------:R-:W-:-:S06]  /*6380*/  USHF.L.U32 UR4, UR30, 0x1f, URZ ;  /* 0x0000001f1e047899 */ /* 0x000fcc00080006ff */
[----:B------:R-:W-:-:S04]  /*6390*/  MOV R0, UR4 ;  /* 0x0000000400007c02 */ /* 0x000fc80008000f00 */
[----:B------:R-:W1:Y:S02]  /*63a0*/  SYNCS.PHASECHK.TRANS64.TRYWAIT P0, [UR20+0x18290], R0 ;  /* 0x01829000ff0075a7 */ /* 0x000e640008001114 */
[----:B-1----:R-:W-:Y:S05]  /*63b0*/  @!P0 BRA `(.L_x_31) ;  /* 0x0000006800a48947 */ /* 0x002fea0003800000 */
.L_x_173:
[----:B------:R-:W-:Y:S02]  /*63c0*/  ULEA UR5, UR5, UR20, 0xd ;  /* 0x0000001405057291 */ /* 0x000fe4000f8e68ff */
[----:B------:R-:W-:Y:S02]  /*63d0*/  UIADD3 UR54, UPT, UPT, UR20, 0x18280, URZ ;  /* 0x0001828014367890 */ /* 0x000fe4000fffe0ff */
[----:B------:R-:W-:Y:S02]  /*63e0*/  UIADD3 UR4, UPT, UPT, UR5, 0x20, URZ ;  /* 0x0000002005047890 */ /* 0x000fe4000fffe0ff */
[----:B------:R-:W-:Y:S02]  /*63f0*/  USHF.R.U32.HI UR5, URZ, 0x4, UR5 ;  /* 0x00000004ff057899 */ /* 0x000fe40008011605 */
[----:B------:R-:W-:Y:S02]  /*6400*/  USHF.R.U32.HI UR4, URZ, 0x4, UR4 ;  /* 0x00000004ff047899 */ /* 0x000fe40008011604 */
[----:B------:R-:W-:-:S02]  /*6410*/  USGXT.U32 UR5, UR5, 0xe ;  /* 0x0000000e0505789a */ /* 0x000fc40008000000 */
[----:B------:R-:W-:Y:S02]  /*6420*/  USGXT.U32 UR4, UR4, 0xe ;  /* 0x0000000e0404789a */ /* 0x000fe40008000000 */
[----:B------:R-:W-:Y:S02]  /*6430*/  ULOP3.LUT UR6, UR5, 0x2000000, URZ, 0xfc, !UPT ;  /* 0x0200000005067892 */ /* 0x000fe4000f8efcff */
[----:B------:R-:W-:Y:S02]  /*6440*/  ULOP3.LUT UR4, UR4, 0x2000000, URZ, 0xfc, !UPT ;  /* 0x0200000004047892 */ /* 0x000fe4000f8efcff */
[----:B------:R-:W-:Y:S01]  /*6450*/  USHF.L.U32 UR8, UR51, 0x1f, URZ ;  /* 0x0000001f33087899 */ /* 0x000fe200080006ff */
[----:B------:R-:W-:Y:S01]  /*6460*/  UMOV UR16, 0x0 ;  /* 0x0000000000107882 */ /* 0x000fe20000000000 */
[----:B------:R-:W-:Y:S01]  /*6470*/  UMOV UR17, 0x8200490 ;  /* 0x0820049000117882 */ /* 0x000fe20000000000 */
[----:B------:R-:W-:Y:S01]  /*6480*/  UMOV UR7, 0x80000020 ;  /* 0x8000002000077882 */ /* 0x000fe20000000000 */
[----:B------:R-:W-:Y:S01]  /*6490*/  UMOV UR55, URZ ;  /* 0x000000ff00377c82 */ /* 0x000fe20008000000 */
[----:B------:R-:W-:Y:S01]  /*64a0*/  UMOV UR14, 0x0 ;  /* 0x00000000000e7882 */ /* 0x000fe20000000000 */
[----:B------:R-:W-:Y:S01]  /*64b0*/  UMOV UR15, 0x8200490 ;  /* 0x08200490000f7882 */ /* 0x000fe20000000000 */
[----:B------:R-:W-:Y:S01]  /*64c0*/  UMOV UR5, 0x80000020 ;  /* 0x8000002000057882 */ /* 0x000fe20000000000 */
[----:B------:R1:W-:Y:S01]  /*64d0*/  UTCQMMA gdesc[UR40], gdesc[UR6], tmem[UR28], tmem[UR16], idesc[UR17], !UPT ;  /* 0x00ff1006280075ea */ /* 0x0003e2000f80031c */
[----:B------:R-:W-:Y:S01]  /*64e0*/  UMOV UR11, UR54 ;  /* 0x00000036000b7c82 */ /* 0x000fe20008000000 */
[----:B------:R-:W-:Y:S01]  /*64f0*/  MOV R0, UR8 ;  /* 0x0000000800007c02 */ /* 0x000fe20008000f00 */
[----:B------:R1:W-:Y:S01]  /*6500*/  UTCQMMA gdesc[UR38], gdesc[UR4], tmem[UR28], tmem[UR14], idesc[UR15], UPT ;  /* 0x00ff0e04260075ea */ /* 0x0003e2000b80031c */
[----:B------:R1:W-:Y:S01]  /*6510*/  UTCBAR [UR11], URZ ;  /* 0x000000ff0b0073e9 */ /* 0x0003e200080000ff */
[----:B------:R-:W-:Y:S01]  /*6520*/  NOP ;  /* 0x0000000000007918 */ /* 0x000fe20000000000 */
[----:B------:R-:W2:Y:S02]  /*6530*/  SYNCS.PHASECHK.TRANS64.TRYWAIT P0, [UR20+0x18218], R0 ;  /* 0x01821800ff0075a7 */ /* 0x000ea40008001114 */
[----:B-12---:R-:W-:Y:S05]  /*6540*/  @!P0 BRA `(.L_x_32) ;  /* 0x0000006800508947 */ /* 0x006fea0003800000 */
.L_x_174:
[----:B------:R-:W-:-:S06]  /*6550*/  USHF.L.U32 UR8, UR26, 0x1f, URZ ;  /* 0x0000001f1a087899 */ /* 0x000fcc00080006ff */
[----:B------:R-:W-:-:S04]  /*6560*/  MOV R0, UR8 ;  /* 0x0000000800007c02 */ /* 0x000fc80008000f00 */
[----:B------:R-:W1:Y:S02]  /*6570*/  SYNCS.PHASECHK.TRANS64.TRYWAIT P0, [UR20+0x182b0], R0 ;  /* 0x0182b000ff0075a7 */ /* 0x000e640008001114 */
[----:B-1----:R-:W-:Y:S05]  /*6580*/  @!P0 BRA `(.L_x_33) ;  /* 0x0000006800508947 */ /* 0x002fea0003800000 */
.L_x_175:
[----:B------:R-:W-:Y:S01]  /*6590*/  UMOV UR16, 0x0 ;  /* 0x0000000000107882 */ /* 0x000fe20000000000 */
[----:B------:R-:W-:Y:S01]  /*65a0*/  UMOV UR17, 0x8200490 ;  /* 0x0820049000117882 */ /* 0x000fe20000000000 */
[----:B------:R-:W-:Y:S01]  /*65b0*/  USEL UR27, UR27, URZ, UP1 ;  /* 0x000000ff1b1b7287 */ /* 0x000fe20008800000 */
[----:B------:R1:W-:Y:S01]  /*65c0*/  UTCQMMA gdesc[UR36], gdesc[UR6], tmem[UR29], tmem[UR16], idesc[UR17], !UPT ;  /* 0x00ff1006240075ea */ /* 0x0003e2000f80031d */
[----:B------:R-:W-:Y:S01]  /*65d0*/  UMOV UR14, 0x0 ;  /* 0x00000000000e7882 */ /* 0x000fe20000000000 */
[----:B------:R-:W-:Y:S01]  /*65e0*/  UMOV UR15, 0x8200490 ;  /* 0x08200490000f7882 */ /* 0x000fe20000000000 */
[----:B------:R-:W-:Y:S01]  /*65f0*/  UIADD3 UR52, UPT, UPT, UR20, 0x182a0, URZ ;  /* 0x000182a014347890 */ /* 0x000fe2000fffe0ff */
[----:B------:R2:W-:Y:S01]  /*6600*/  UTCQMMA gdesc[UR34], gdesc[UR4], tmem[UR29], tmem[UR14], idesc[UR15], UPT ;  /* 0x00ff0e04220075ea */ /* 0x0005e2000b80031d */
[----:B------:R-:W-:Y:S01]  /*6610*/  UIADD3 UR10, UPT, UPT, UR10, 0x40, URZ ;  /* 0x000000400a0a7890 */ /* 0x000fe2000fffe0ff */
[----:B------:R-:W-:Y:S01]  /*6620*/  UMOV UR53, URZ ;  /* 0x000000ff00357c82 */ /* 0x000fe20008000000 */
[----:B------:R-:W-:-:S03]  /*6630*/  UMOV UR11, URZ ;  /* 0x000000ff000b7c82 */ /* 0x000fc60008000000 */
[----:B------:R-:W-:Y:S02]  /*6640*/  UMOV UR8, UR52 ;  /* 0x0000003400087c82 */ /* 0x000fe40008000000 */
[----:B------:R-:W-:Y:S01]  /*6650*/  UMOV UR10, UR10 ;  /* 0x0000000a000a7c82 */ /* 0x000fe20008000000 */
[----:B------:R3:W-:Y:S01]  /*6660*/  UTCBAR [UR8], URZ ;  /* 0x000000ff080073e9 */ /* 0x0007e200080000ff */
[----:B------:R3:W-:Y:S01]  /*6670*/  UTCBAR [UR10], URZ ;  /* 0x000000ff0a0073e9 */ /* 0x0007e200080000ff */
[----:B-1----:R-:W-:Y:S02]  /*6680*/  USHF.L.U32 UR6, UR12, 0x1f, URZ ;  /* 0x0000001f0c067899 */ /* 0x002fe400080006ff */
[----:B--2---:R-:W-:-:S04]  /*6690*/  ULEA UR4, UR27, UR32, 0x3 ;  /* 0x000000201b047291 */ /* 0x004fc8000f8e18ff */
[----:B------:R-:W-:-:S05]  /*66a0*/  MOV R0, UR6 ;  /* 0x0000000600007c02 */ /* 0x000fca0008000f00 */
[----:B------:R-:W1:Y:S02]  /*66b0*/  SYNCS.PHASECHK.TRANS64.TRYWAIT P0, [UR4], R0 ;  /* 0x00000000ff0075a7 */ /* 0x000e640008001104 */
[----:B-1-3--:R-:W-:Y:S05]  /*66c0*/  @!P0 BRA `(.L_x_34) ;  /* 0x0000006800108947 */ /* 0x00afea0003800000 */
.L_x_176:
[----:B------:R-:W-:Y:S02]  /*66d0*/  USHF.L.U32 UR4, UR24, 0x1f, URZ ;  /* 0x0000001f18047899 */ /* 0x000fe400080006ff */
[----:B------:R-:W-:-:S04]  /*66e0*/  UIADD3 UR18, UPT, UPT, UR27, 0x1, URZ ;  /* 0x000000011b127890 */ /* 0x000fc8000fffe0ff */
[----:B------:R-:W-:Y:S01]  /*66f0*/  MOV R0, UR4 ;  /* 0x0000000400007c02 */ /* 0x000fe20008000f00 */
[----:B------:R-:W-:-:S03]  /*6700*/  UISETP.NE.AND UP1, UPT, UR18, 0x8, UPT ;  /* 0x000000081200788c */ /* 0x000fc6000bf25270 */
[----:B------:R-:W1:Y:S01]  /*6710*/  SYNCS.PHASECHK.TRANS64.TRYWAIT P0, [UR20+0x18240], R0 ;  /* 0x01824000ff0075a7 */ /* 0x000e620008001114 */
[----:B------:R-:W-:-:S04]  /*6720*/  USEL UR15, URZ, 0x1, UP1 ;  /* 0x00000001ff0f7887 */ /* 0x000fc80008800000 */
[----:B------:R-:W-:Y:S01]  /*6730*/  ULOP3.LUT UR15, UR12, UR15, URZ, 0x3c, !UPT ;  /* 0x0000000f0c0f7292 */ /* 0x000fe2000f8e3cff */
[----:B-1----:R-:W-:Y:S11]  /*6740*/  @!P0 BRA `(.L_x_35) ;  /* 0x0000006800008947 */ /* 0x002ff60003800000 */
.L_x_177:
[----:B------:R-:W-:-:S04]  /*6750*/  ULOP3.LUT UR4, UR30, 0x1, URZ, 0x3c, !UPT ;  /* 0x000000011e047892 */ /* 0x000fc8000f8e3cff */
[----:B------:R-:W-:-:S06]  /*6760*/  USHF.L.U32 UR4, UR4, 0x1f, URZ ;  /* 0x0000001f04047899 */ /* 0x000fcc00080006ff */
[----:B------:R-:W-:-:S04]  /*6770*/  MOV R0, UR4 ;  /* 0x0000000400007c02 */ /* 0x000fc80008000f00 */
[----:B------:R-:W1:Y:S02]  /*6780*/  SYNCS.PHASECHK.TRANS64.TRYWAIT P0, [UR20+0x18290], R0 ;  /* 0x01829000ff0075a7 */ /* 0x000e640008001114 */
[----:B-1----:R-:W-:Y:S05]  /*6790*/  @!P0 BRA `(.L_x_36) ;  /* 0x0000006400fc8947 */ /* 0x002fea0003800000 */
.L_x_178:
[----:B------:R-:W-:Y:S01]  /*67a0*/  ULEA UR14, UR27, UR20, 0xd ;  /* 0x000000141b0e7291 */ /* 0x000fe2000f8e68ff */
[----:B------:R-:W-:Y:S01]  /*67b0*/  R2UR UR10, R8 ;  /* 0x00000000080a72ca */ /* 0x000fe200000e0000 */
[----:B------:R-:W-:Y:S01]  /*67c0*/  UMOV UR42, 0x0 ;  /* 0x00000000002a7882 */ /* 0x000fe20000000000 */
[----:B------:R-:W-:Y:S01]  /*67d0*/  UMOV UR43, 0x8110490 ;  /* 0x08110490002b7882 */ /* 0x000fe20000000000 */
[----:B------:R-:W-:Y:S01]  /*67e0*/  USHF.R.U32.HI UR4, URZ, 0x4, UR14 ;  /* 0x00000004ff047899 */ /* 0x000fe2000801160e */
[----:B------:R-:W-:Y:S01]  /*67f0*/  R2UR UR7, R7 ;  /* 0x00000000070772ca */ /* 0x000fe200000e0000 */
[----:B------:R-:W-:Y:S01]  /*6800*/  UIADD3 UR6, UPT, UPT, UR14, 0x800, URZ ;  /* 0x000008000e067890 */ /* 0x000fe2000fffe0ff */
[----:B------:R-:W-:Y:S01]  /*6810*/  R2UR UR16, R6 ;  /* 0x00000000061072ca */ /* 0x000fe200000e0000 */
[----:B------:R-:W-:Y:S01]  /*6820*/  USGXT.U32 UR4, UR4, 0xe ;  /* 0x0000000e0404789a */ /* 0x000fe20008000000 */
[----:B------:R-:W-:Y:S01]  /*6830*/  PLOP3.LUT P0, PT, PT, PT, UP0, 0x80, 0x8 ;  /* 0x000000000008781c */ /* 0x000fe20003f0f008 */
[----:B------:R-:W-:-:S02]  /*6840*/  USHF.R.U32.HI UR6, URZ, 0x4, UR6 ;  /* 0x00000004ff067899 */ /* 0x000fc40008011606 */
[----:B------:R-:W-:Y:S02]  /*6850*/  ULOP3.LUT UR8, UR4, 0x2000000, URZ, 0xfc, !UPT ;  /* 0x0200000004087892 */ /* 0x000fe4000f8efcff */
[----:B------:R-:W-:Y:S01]  /*6860*/  USGXT.U32 UR6, UR6, 0xe ;  /* 0x0000000e0606789a */ /* 0x000fe20008000000 */
[----:B------:R-:W-:Y:S01]  /*6870*/  UMOV UR5, UR13 ;  /* 0x0000000d00057c82 */ /* 0x000fe20008000000 */
[----:B------:R-:W-:Y:S02]  /*6880*/  UMOV UR11, UR13 ;  /* 0x0000000d000b7c82 */ /* 0x000fe40008000000 */
[----:B------:R-:W-:Y:S01]  /*6890*/  ULOP3.LUT UR12, UR6, 0x2000000, URZ, 0xfc, !UPT ;  /* 0x02000000060c7892 */ /* 0x000fe2000f8efcff */
[----:B------:R-:W-:Y:S01]  /*68a0*/  UMOV UR4, UR8 ;  /* 0x0000000800047c82 */ /* 0x000fe20008000000 */
[----:B------:R-:W-:Y:S01]  /*68b0*/  UIADD3 UR6, UPT, UPT, UR14, 0x1000, URZ ;  /* 0x000010000e067890 */ /* 0x000fe2000fffe0ff */
[----:B------:R1:W-:Y:S01]  /*68c0*/  UTCQMMA tmem[UR28], gdesc[UR4], tmem[UR23], tmem[UR42], idesc[UR43], !UPT ;  /* 0x00ff2a041c0079ea */ /* 0x0003e2000f800317 */
[----:B------:R-:W-:Y:S01]  /*68d0*/  UMOV UR17, URZ ;  /* 0x000000ff00117c82 */ /* 0x000fe20008000000 */
[----:B------:R-:W-:-:S02]  /*68e0*/  UIADD3 UR33, UPT, UPT, UR20, 0x181d0, URZ ;  /* 0x000181d014217890 */ /* 0x000fc4000fffe0ff */
[----:B------:R-:W-:Y:S02]  /*68f0*/  USHF.R.U32.HI UR6, URZ, 0x4, UR6 ;  /* 0x00000004ff067899 */ /* 0x000fe40008011606 */
[----:B------:R2:W-:Y:S01]  /*6900*/  UTCQMMA tmem[UR10], gdesc[UR12], tmem[UR23], tmem[UR42], idesc[UR43], UPT ;  /* 0x00ff2a0c0a0079ea */ /* 0x0005e2000b800317 */
[----:B------:R-:W-:Y:S02]  /*6910*/  UIADD3 UR56, UPT, UPT, UR56, 0x4e, URZ ;  /* 0x0000004e38387890 */ /* 0x000fe4000fffe0ff */
[----:B------:R-:W-:Y:S02]  /*6920*/  USGXT.U32 UR6, UR6, 0xe ;  /* 0x0000000e0606789a */ /* 0x000fe40008000000 */
[----:B------:R-:W-:Y:S02]  /*6930*/  UPLOP3.LUT UP2, UPT, UPT, UPT, UPT, 0x40, 0x4 ;  /* 0x000000000004789c */ /* 0x000fe40003f4e870 */
[----:B------:R-:W-:Y:S02]  /*6940*/  ULEA UR27, UR27, UR33, 0x3 ;  /* 0x000000211b1b7291 */ /* 0x000fe4000f8e18ff */
[----:B-1----:R-:W-:-:S02]  /*6950*/  UIADD3 UR4, UPT, UPT, UR14, 0x1800, URZ ;  /* 0x000018000e047890 */ /* 0x002fc4000fffe0ff */
[----:B------:R-:W-:Y:S02]  /*6960*/  USEL UR5, UR18, URZ, UP1 ;  /* 0x000000ff12057287 */ /* 0x000fe40008800000 */
[----:B------:R-:W-:Y:S02]  /*6970*/  USHF.R.U32.HI UR4, URZ, 0x4, UR4 ;  /* 0x00000004ff047899 */ /* 0x000fe40008011604 */
[----:B--2---:R-:W-:Y:S02]  /*6980*/  ULOP3.LUT UR10, UR6, 0x2000000, URZ, 0xfc, !UPT ;  /* 0x02000000060a7892 */ /* 0x004fe4000f8efcff */
[----:B------:R-:W-:-:S04]  /*6990*/  USGXT.U32 UR4, UR4, 0xe ;  /* 0x0000000e0404789a */ /* 0x000fc80008000000 */
[----:B------:R-:W-:-:S03]  /*69a0*/  ULOP3.LUT UR6, UR4, 0x2000000, URZ, 0xfc, !UPT ;  /* 0x0200000004067892 */ /* 0x000fc6000f8efcff */
[----:B------:R1:W-:Y:S02]  /*69b0*/  UTCQMMA tmem[UR7], gdesc[UR10], tmem[UR23], tmem[UR42], idesc[UR43], UPT ;  /* 0x00ff2a0a070079ea */ /* 0x0003e4000b800317 */
[----:B-1----:R-:W-:Y:S01]  /*69c0*/  UMOV UR7, UR13 ;  /* 0x0000000d00077c82 */ /* 0x002fe20008000000 */
[----:B------:R-:W-:-:S03]  /*69d0*/  ULOP3.LUT UR11, UR26, 0x1, URZ, 0x3c, !UPT ;  /* 0x000000011a0b7892 */ /* 0x000fc6000f8e3cff */
[----:B------:R1:W-:Y:S02]  /*69e0*/  UTCQMMA tmem[UR16], gdesc[UR6], tmem[UR23], tmem[UR42], idesc[UR43], UPT ;  /* 0x00ff2a06100079ea */ /* 0x0003e4000b800317 */
[----:B-1----:R-:W-:-:S07]  /*69f0*/  UIADD3 UR16, UPT, UPT, UR20, 0x18230, URZ ;  /* 0x0001823014107890 */ /* 0x002fce000fffe0ff */
[----:B------:R-:W-:Y:S02]  /*6a00*/  UMOV UR4, UR16 ;  /* 0x0000001000047c82 */ /* 0x000fe40008000000 */
[----:B------:R1:W-:Y:S01]  /*6a10*/  UTCBAR [UR4], URZ ;  /* 0x000000ff040073e9 */ /* 0x0003e200080000ff */
[----:B------:R-:W-:Y:S05]  /*6a20*/  @!P0 BRA `(.L_x_37) ;  /* 0x0000000800108947 */ /* 0x000fea0003800000 */
[----:B------:R-:W-:Y:S01]  /*6a30*/  R2UR UR31, R9 ;  /* 0x00000000091f72ca */ /* 0x000fe200000e0000 */
[----:B------:R-:W-:Y:S01]  /*6a40*/  UMOV UR42, UR16 ;  /* 0x00000010002a7c82 */ /* 0x000fe20008000000 */
[----:B------:R-:W-:Y:S01]  /*6a50*/  UMOV UR44, UR54 ;  /* 0x00000036002c7c82 */ /* 0x000fe20008000000 */
[----:B------:R-:W-:Y:S01]  /*6a60*/  UMOV UR43, UR52 ;  /* 0x00000034002b7c82 */ /* 0x000fe20008000000 */
.L_x_44:
[----:B------:R-:W-:Y:S01]  /*6a70*/  UIADD3 UR21, UPT, UPT, UR5, 0x1, URZ ;  /* 0x0000000105157890 */ /* 0x000fe2000fffe0ff */
[----:B------:R-:W-:Y:S03]  /*6a80*/  NOP ;  /* 0x0000000000007918 */ /* 0x000fe60000000000 */
[----:B------:R-:W-:Y:S04]  /*6a90*/  UISETP.NE.AND UP1, UPT, UR21, 0x8, UPT ;  /* 0x000000081500788c */ /* 0x000fe8000bf25270 */
[----:B-1----:R-:W-:Y:S04]  /*6aa0*/  USEL UR4, URZ, 0x1, UP1 ;  /* 0x00000001ff047887 */ /* 0x002fe80008800000 */
[----:B------:R-:W-:Y:S02]  /*6ab0*/  ULOP3.LUT UR22, UR15, UR4, URZ, 0x3c, !UPT ;  /* 0x000000040f167292 */ /* 0x000fe4000f8e3cff */
[----:B------:R-:W-:Y:S02]  /*6ac0*/  USHF.L.U32 UR4, UR15, 0x1f, URZ ;  /* 0x0000001f0f047899 */ /* 0x000fe400080006ff */
[----:B------:R-:W-:Y:S04]  /*6ad0*/  ULEA UR15, UR5, UR32, 0x3 ;  /* 0x00000020050f7291 */ /* 0x000fe8000f8e18ff */
[----:B------:R-:W-:Y:S05]  /*6ae0*/  MOV R0, UR4 ;  /* 0x0000000400007c02 */ /* 0x000fea0008000f00 */
[----:B------:R-:W1:Y:S02]  /*6af0*/  SYNCS.PHASECHK.TRANS64.TRYWAIT P0, [UR15], R0 ;  /* 0x00000000ff0075a7 */ /* 0x000e64000800110f */
[----:B-12---:R-:W-:Y:S05]  /*6b00*/  @!P0 BRA `(.L_x_38) ;  /* 0x0000006400308947 */ /* 0x006fea0003800000 */
.L_x_179:
[----:B------:R-:W-:Y:S01]  /*6b10*/  ULEA UR4, UR5, UR20, 0xd ;  /* 0x0000001405047291 */ /* 0x000fe2000f8e68ff */
[----:B------:R-:W-:Y:S01]  /*6b20*/  MOV.SPILL R3, UR9 ;  /* 0x0000000900037c02 */ /* 0x000fe20009000f00 */
[----:B------:R-:W-:Y:S01]  /*6b30*/  UMOV UR8, 0x0 ;  /* 0x0000000000087882 */ /* 0x000fe20000000000 */
[----:B------:R-:W-:Y:S01]  /*6b40*/  UMOV UR9, 0x8200490 ;  /* 0x0820049000097882 */ /* 0x000fe20000000000 */
[----:B------:R-:W-:Y:S02]  /*6b50*/  UIADD3 UR6, UPT, UPT, UR4, 0x20, URZ ;  /* 0x0000002004067890 */ /* 0x000fe4000fffe0ff */
[----:B------:R-:W-:Y:S02]  /*6b60*/  USHF.R.U32.HI UR5, URZ, 0x4, UR4 ;  /* 0x00000004ff057899 */ /* 0x000fe40008011604 */
[----:B------:R-:W-:Y:S02]  /*6b70*/  USHF.R.U32.HI UR4, URZ, 0x4, UR6 ;  /* 0x00000004ff047899 */ /* 0x000fe40008011606 */
[----:B------:R-:W-:Y:S02]  /*6b80*/  USGXT.U32 UR5, UR5, 0xe ;  /* 0x0000000e0505789a */ /* 0x000fe40008000000 */
[----:B------:R-:W-:Y:S02]  /*6b90*/  USGXT.U32 UR4, UR4, 0xe ;  /* 0x0000000e0404789a */ /* 0x000fe40008000000 */
[----:B------:R-:W-:Y:S02]  /*6ba0*/  ULOP3.LUT UR18, UR5, 0x2000000, URZ, 0xfc, !UPT ;  /* 0x0200000005127892 */ /* 0x000fe4000f8efcff */
[----:B------:R-:W-:Y:S02]  /*6bb0*/  ULOP3.LUT UR16, UR4, 0x2000000, URZ, 0xfc, !UPT ;  /* 0x0200000004107892 */ /* 0x000fe4000f8efcff */
[----:B------:R-:W-:Y:S01]  /*6bc0*/  USHF.L.U32 UR4, UR24, 0x1f, URZ ;  /* 0x0000001f18047899 */ /* 0x000fe200080006ff */
[----:B------:R-:W-:Y:S01]  /*6bd0*/  UMOV UR19, 0x80000020 ;  /* 0x8000002000137882 */ /* 0x000fe20000000000 */
[----:B------:R-:W-:Y:S01]  /*6be0*/  UMOV UR6, 0x0 ;  /* 0x0000000000067882 */ /* 0x000fe20000000000 */
[----:B------:R-:W-:Y:S01]  /*6bf0*/  UMOV UR7, 0x8200490 ;  /* 0x0820049000077882 */ /* 0x000fe20000000000 */
[----:B------:R-:W-:Y:S02]  /*6c00*/  UMOV UR17, 0x80000020 ;  /* 0x8000002000117882 */ /* 0x000fe40000000000 */
[----:B------:R-:W-:Y:S01]  /*6c10*/  IMAD.U32 R0, RZ, RZ, UR4 ;  /* 0x00000004ff007e24 */ /* 0x000fe2000f8e00ff */
[----:B------:R1:W-:Y:S01]  /*6c20*/  UTCQMMA gdesc[UR40], gdesc[UR18], tmem[UR28], tmem[UR8], idesc[UR9], !UPT ;  /* 0x00ff0812280075ea */ /* 0x0003e2000f80031c */
[----:B------:R2:W-:Y:S01]  /*6c30*/  UTCQMMA gdesc[UR38], gdesc[UR16], tmem[UR28], tmem[UR6], idesc[UR7], UPT ;  /* 0x00ff0610260075ea */ /* 0x0005e2000b80031c */
[----:B------:R2:W-:Y:S01]  /*6c40*/  UTCBAR [UR44], URZ ;  /* 0x000000ff2c0073e9 */ /* 0x0005e200080000ff */
[----:B------:R-:W3:Y:S01]  /*6c50*/  SYNCS.PHASECHK.TRANS64.TRYWAIT P0, [UR20+0x18248], R0 ;  /* 0x01824800ff0075a7 */ /* 0x000ee20008001114 */
[----:B-1----:R-:W-:Y:S01]  /*6c60*/  R2UR.FILL UR9, R3 ;  /* 0x00000000030972ca */ /* 0x002fe200004e0000 */
[----:B------:R-:W-:Y:S03]  /*6c70*/  @!UPT UIADD3 URZ, UPT, UPT, URZ, URZ, URZ ;  /* 0x000000fffffff290 */ /* 0x000fe6000fffe0ff */
[----:B--23--:R-:W-:Y:S11]  /*6c80*/  @!P0 BRA `(.L_x_39) ;  /* 0x0000006000e08947 */ /* 0x00cff60003800000 */
.L_x_180:
[----:B------:R-:W-:Y:S02]  /*6c90*/  UMOV UR26, UR11 ;  /* 0x0000000b001a7c82 */ /* 0x000fe40008000000 */
[----:B------:R-:W-:Y:S06]  /*6ca0*/  USHF.L.U32 UR4, UR26, 0x1f, URZ ;  /* 0x0000001f1a047899 */ /* 0x000fec00080006ff */
[----:B------:R-:W-:Y:S04]  /*6cb0*/  MOV R0, UR4 ;  /* 0x0000000400007c02 */ /* 0x000fe80008000f00 */
[----:B------:R-:W1:Y:S02]  /*6cc0*/  SYNCS.PHASECHK.TRANS64.TRYWAIT P0, [UR20+0x182b0], R0 ;  /* 0x0182b000ff0075a7 */ /* 0x000e640008001114 */
[----:B-1----:R-:W-:Y:S05]  /*6cd0*/  @!P0 BRA `(.L_x_40) ;  /* 0x0000006000dc8947 */ /* 0x002fea0003800000 */
.L_x_181:
[----:B------:R-:W-:Y:S02]  /*6ce0*/  USHF.R.U32.HI UR4, URZ, 0x4, UR14 ;  /* 0x00000004ff047899 */ /* 0x000fe4000801160e */
[----:B------:R-:W-:Y:S02]  /*6cf0*/  UIADD3 UR8, UPT, UPT, UR14, 0x800, URZ ;  /* 0x000008000e087890 */ /* 0x000fe4000fffe0ff */
[----:B------:R-:W-:Y:S02]  /*6d00*/  USGXT.U32 UR4, UR4, 0xe ;  /* 0x0000000e0404789a */ /* 0x000fe40008000000 */
[----:B------:R-:W-:Y:S02]  /*6d10*/  USHF.R.U32.HI UR8, URZ, 0x4, UR8 ;  /* 0x00000004ff087899 */ /* 0x000fe40008011608 */
[----:B------:R-:W-:Y:S02]  /*6d20*/  ULOP3.LUT UR6, UR4, 0x2000000, URZ, 0xfc, !UPT ;  /* 0x0200000004067892 */ /* 0x000fe4000f8efcff */
[----:B------:R-:W-:Y:S01]  /*6d30*/  USGXT.U32 UR8, UR8, 0xe ;  /* 0x0000000e0808789a */ /* 0x000fe20008000000 */
[----:B------:R-:W-:Y:S01]  /*6d40*/  UMOV UR7, 0x80000020 ;  /* 0x8000002000077882 */ /* 0x000fe20000000000 */
[----:B------:R-:W-:Y:S02]  /*6d50*/  UMOV UR5, 0x80000020 ;  /* 0x8000002000057882 */ /* 0x000fe40000000000 */
[----:B------:R-:W-:Y:S02]  /*6d60*/  ULOP3.LUT UR10, UR8, 0x2000000, URZ, 0xfc, !UPT ;  /* 0x02000000080a7892 */ /* 0x000fe4000f8efcff */
[----:B------:R-:W-:Y:S01]  /*6d70*/  UIADD3 UR8, UPT, UPT, UR14, 0x1000, URZ ;  /* 0x000010000e087890 */ /* 0x000fe2000fffe0ff */
[----:B------:R1:W-:Y:S01]  /*6d80*/  UTCQMMA tmem[UR29], gdesc[UR6], tmem[UR25], tmem[UR76], idesc[UR77], UP2 ;  /* 0x00ff4c061d0079ea */ /* 0x0003e20009000319 */
[----:B------:R-:W-:Y:S02]  /*6d90*/  UMOV UR11, 0x80000020 ;  /* 0x80000020000b7882 */ /* 0x000fe40000000000 */
[----:B------:R-:W-:Y:S03]  /*6da0*/  USHF.R.U32.HI UR8, URZ, 0x4, UR8 ;  /* 0x00000004ff087899 */ /* 0x000fe60008011608 */
[----:B------:R2:W-:Y:S01]  /*6db0*/  UTCQMMA tmem[UR50], gdesc[UR10], tmem[UR25], tmem[UR74], idesc[UR75], UPT ;  /* 0x00ff4a0a320079ea */ /* 0x0005e2000b800319 */
[----:B------:R-:W-:Y:S04]  /*6dc0*/  USGXT.U32 UR8, UR8, 0xe ;  /* 0x0000000e0808789a */ /* 0x000fe80008000000 */
[----:B------:R-:W-:Y:S02]  /*6dd0*/  ULOP3.LUT UR4, UR8, 0x2000000, URZ, 0xfc, !UPT ;  /* 0x0200000008047892 */ /* 0x000fe4000f8efcff */
[----:B------:R-:W-:Y:S04]  /*6de0*/  UIADD3 UR8, UPT, UPT, UR14, 0x1800, URZ ;  /* 0x000018000e087890 */ /* 0x000fe8000fffe0ff */
[----:B------:R-:W-:Y:S03]  /*6df0*/  USHF.R.U32.HI UR8, URZ, 0x4, UR8 ;  /* 0x00000004ff087899 */ /* 0x000fe60008011608 */
[----:B------:R3:W-:Y:S01]  /*6e00*/  UTCQMMA tmem[UR49], gdesc[UR4], tmem[UR25], tmem[UR72], idesc[UR73], UPT ;  /* 0x00ff4804310079ea */ /* 0x0007e2000b800319 */
[----:B------:R-:W-:Y:S04]  /*6e10*/  USGXT.U32 UR8, UR8, 0xe ;  /* 0x0000000e0808789a */ /* 0x000fe80008000000 */
[----:B-1----:R-:W-:Y:S02]  /*6e20*/  ULOP3.LUT UR6, UR8, 0x2000000, URZ, 0xfc, !UPT ;  /* 0x0200000008067892 */ /* 0x002fe4000f8efcff */
[----:B--2---:R-:W-:Y:S01]  /*6e30*/  UIADD3 UR10, UPT, UPT, UR20, 0x18238, URZ ;  /* 0x00018238140a7890 */ /* 0x004fe2000fffe0ff */
[----:B------:R-:W-:Y:S06]  /*6e40*/  UMOV UR11, URZ ;  /* 0x000000ff000b7c82 */ /* 0x000fec0008000000 */
[----:B------:R1:W-:Y:S01]  /*6e50*/  UTCQMMA tmem[UR48], gdesc[UR6], tmem[UR25], tmem[UR70], idesc[UR71], UPT ;  /* 0x00ff4606300079ea */ /* 0x0003e2000b800319 */
[----:B------:R-:W-:Y:S02]  /*6e60*/  UMOV UR14, UR10 ;  /* 0x0000000a000e7c82 */ /* 0x000fe40008000000 */
[----:B------:R-:W-:Y:S01]  /*6e70*/  UTCBAR [UR14], URZ ;  /* 0x000000ff0e0073e9 */ /* 0x000fe200080000ff */
[----:B---3--:R-:W-:Y:S01]  /*6e80*/  UMOV UR4, UR27 ;  /* 0x0000001b00047c82 */ /* 0x008fe20008000000 */
[----:B------:R-:W-:Y:S02]  /*6e90*/  UMOV UR5, URZ ;  /* 0x000000ff00057c82 */ /* 0x000fe40008000000 */
[----:B------:R-:W-:Y:S01]  /*6ea0*/  UMOV UR12, UR4 ;  /* 0x00000004000c7c82 */ /* 0x000fe20008000000 */
[----:B------:R-:W-:Y:S01]  /*6eb0*/  UIADD3 UR4, UPT, UPT, UR15, 0x40, URZ ;  /* 0x000000400f047890 */ /* 0x000fe2000fffe0ff */
[----:B------:R-:W-:Y:S01]  /*6ec0*/  UTCBAR [UR12], URZ ;  /* 0x000000ff0c0073e9 */ /* 0x000fe200080000ff */
[----:B------:R-:W-:Y:S01]  /*6ed0*/  UTCQMMA gdesc[UR36], gdesc[UR18], tmem[UR29], tmem[UR68], idesc[UR69], !UPT ;  /* 0x00ff4412240075ea */ /* 0x000fe2000f80031d */
[----:B------:R2:W-:Y:S01]  /*6ee0*/  UTCQMMA gdesc[UR34], gdesc[UR16], tmem[UR29], tmem[UR66], idesc[UR67], UPT ;  /* 0x00ff4210220075ea */ /* 0x0005e2000b80031d */
[----:B------:R3:W-:Y:S03]  /*6ef0*/  UTCBAR [UR43], URZ ;  /* 0x000000ff2b0073e9 */ /* 0x0007e600080000ff */
[----:B-1----:R-:W-:Y:S01]  /*6f00*/  UMOV UR6, UR4 ;  /* 0x0000000400067c82 */ /* 0x002fe20008000000 */
[----:B------:R-:W-:Y:S01]  /*6f10*/  USEL UR5, UR21, URZ, UP1 ;  /* 0x000000ff15057287 */ /* 0x000fe20008800000 */
[----:B------:R3:W-:Y:S01]  /*6f20*/  UTCBAR [UR6], URZ ;  /* 0x000000ff060073e9 */ /* 0x0007e200080000ff */
[----:B------:R-:W-:Y:S02]  /*6f30*/  NOP ;  /* 0x0000000000007918 */ /* 0x000fe40000000000 */
[----:B------:R-:W-:Y:S04]  /*6f40*/  UIADD3 UR7, UPT, UPT, UR5, 0x1, URZ ;  /* 0x0000000105077890 */ /* 0x000fe8000fffe0ff */
[----:B------:R-:W-:Y:S04]  /*6f50*/  UISETP.NE.AND UP1, UPT, UR7, 0x8, UPT ;  /* 0x000000080700788c */ /* 0x000fe8000bf25270 */
[----:B------:R-:W-:Y:S02]  /*6f60*/  USEL UR4, URZ, 0x1, UP1 ;  /* 0x00000001ff047887 */ /* 0x000fe40008800000 */
[----:B--2---:R-:W-:Y:S02]  /*6f70*/  USHF.L.U32 UR16, UR5, 0x3, URZ ;  /* 0x0000000305107899 */ /* 0x004fe400080006ff */
[----:B------:R-:W-:Y:S02]  /*6f80*/  ULOP3.LUT UR15, UR22, UR4, URZ, 0x3c, !UPT ;  /* 0x00000004160f7292 */ /* 0x000fe4000f8e3cff */
[----:B------:R-:W-:Y:S02]  /*6f90*/  USHF.L.U32 UR4, UR22, 0x1f, URZ ;  /* 0x0000001f16047899 */ /* 0x000fe400080006ff */
[----:B------:R-:W-:Y:S04]  /*6fa0*/  MOV R3, UR16 ;  /* 0x0000001000037c02 */ /* 0x000fe80008000f00 */
[----:B------:R-:W-:Y:S04]  /*6fb0*/  MOV R0, UR4 ;  /* 0x0000000400007c02 */ /* 0x000fe80008000f00 */
[----:B------:R-:W1:Y:S02]  /*6fc0*/  SYNCS.PHASECHK.TRANS64.TRYWAIT P0, [R3+UR32], R0 ;  /* 0x00000000030075a7 */ /* 0x000e640008001120 */
[----:B-1-3--:R-:W-:Y:S05]  /*6fd0*/  @!P0 BRA `(.L_x_41) ;  /* 0x00000060002c8947 */ /* 0x00afea0003800000 */
.L_x_182:
[----:B------:R-:W-:Y:S04]  /*6fe0*/  ULOP3.LUT UR24, UR24, 0x1, URZ, 0x3c, !UPT ;  /* 0x0000000118187892 */ /* 0x000fe8000f8e3cff */
[----:B------:R-:W-:Y:S06]  /*6ff0*/  USHF.L.U32 UR4, UR24, 0x1f, URZ ;  /* 0x0000001f18047899 */ /* 0x000fec00080006ff */
[----:B------:R-:W-:Y:S04]  /*7000*/  MOV R0, UR4 ;  /* 0x0000000400007c02 */ /* 0x000fe80008000f00 */
[----:B------:R-:W1:Y:S02]  /*7010*/  SYNCS.PHASECHK.TRANS64.TRYWAIT P0, [UR20+0x18240], R0 ;  /* 0x01824000ff0075a7 */ /* 0x000e640008001114 */
[----:B-1----:R-:W-:Y:S05]  /*7020*/  @!P0 BRA `(.L_x_42) ;  /* 0x0000006000288947 */ /* 0x002fea0003800000 */
.L_x_183:
[----:B------:R-:W-:Y:S02]  /*7030*/  USHF.L.U32 UR4, UR30, 0x1f, URZ ;  /* 0x0000001f1e047899 */ /* 0x000fe400080006ff */
[----:B------:R-:W-:Y:S02]  /*7040*/  UIADD3 UR31, UPT, UPT, UR31, -0x1, URZ ;  /* 0xffffffff1f1f7890 */ /* 0x000fe4000fffe0ff */
[----:B------:R-:W-:Y:S02]  /*7050*/  ULEA UR14, UR5, UR20, 0xd ;  /* 0x00000014050e7291 */ /* 0x000fe4000f8e68ff */
[----:B------:R-:W-:Y:S01]  /*7060*/  MOV R0, UR4 ;  /* 0x0000000400007c02 */ /* 0x000fe20008000f00 */
[----:B------:R-:W-:Y:S01]  /*7070*/  USEL UR5, UR7, URZ, UP1 ;  /* 0x000000ff07057287 */ /* 0x000fe20008800000 */
[----:B------:R-:W-:Y:S02]  /*7080*/  ISETP.NE.AND P0, PT, RZ, UR31, PT ;  /* 0x0000001fff007c0c */ /* 0x000fe4000bf05270 */
[----:B------:R-:W1:Y:S02]  /*7090*/  SYNCS.PHASECHK.TRANS64.TRYWAIT P1, [UR20+0x18290], R0 ;  /* 0x01829000ff0075a7 */ /* 0x000e640008021114 */
[----:B-1----:R-:W-:Y:S09]  /*70a0*/  @!P1 BRA `(.L_x_43) ;  /* 0x0000006000189947 */ /* 0x002ff20003800000 */
.L_x_184:
[----:B------:R-:W-:Y:S02]  /*70b0*/  USHF.R.U32.HI UR4, URZ, 0x4, UR14 ;  /* 0x00000004ff047899 */ /* 0x000fe4000801160e */
[----:B------:R-:W-:Y:S02]  /*70c0*/  ULOP3.LUT UR30, UR30, 0x1, URZ, 0x3c, !UPT ;  /* 0x000000011e1e7892 */ /* 0x000fe4000f8e3cff */
[----:B------:R-:W-:Y:S02]  /*70d0*/  USGXT.U32 UR4, UR4, 0xe ;  /* 0x0000000e0404789a */ /* 0x000fe40008000000 */
[----:B------:R-:W-:Y:S02]  /*70e0*/  UIADD3 UR27, UPT, UPT, UR33, UR16, URZ ;  /* 0x00000010211b7290 */ /* 0x000fe4000fffe0ff */
[----:B------:R-:W-:Y:S02]  /*70f0*/  ULOP3.LUT UR8, UR4, 0x2000000, URZ, 0xfc, !UPT ;  /* 0x0200000004087892 */ /* 0x000fe4000f8efcff */
[----:B------:R-:W-:Y:S02]  /*7100*/  UIADD3 UR4, UPT, UPT, UR14, 0x800, URZ ;  /* 0x000008000e047890 */ /* 0x000fe4000fffe0ff */
[----:B------:R-:W-:Y:S02]  /*7110*/  UPLOP3.LUT UP2, UPT, UPT, UPT, UPT, 0x80, 0x8 ;  /* 0x000000000008789c */ /* 0x000fe40003f4f070 */
[----:B------:R-:W-:Y:S01]  /*7120*/  USHF.R.U32.HI UR4, URZ, 0x4, UR4 ;  /* 0x00000004ff047899 */ /* 0x000fe20008011604 */
[----:B------:R-:W-:Y:S01]  /*7130*/  UMOV UR12, UR8 ;  /* 0x00000008000c7c82 */ /* 0x000fe20008000000 */
[----:B------:R-:W-:Y:S02]  /*7140*/  UMOV UR11, UR13 ;  /* 0x0000000d000b7c82 */ /* 0x000fe40008000000 */
[----:B------:R-:W-:Y:S01]  /*7150*/  USGXT.U32 UR4, UR4, 0xe ;  /* 0x0000000e0404789a */ /* 0x000fe20008000000 */
[----:B------:R1:W-:Y:S01]  /*7160*/  UTCQMMA tmem[UR28], gdesc[UR12], tmem[UR23], tmem[UR64], idesc[UR65], UPT ;  /* 0x00ff400c1c0079ea */ /* 0x0003e2000b800317 */
[----:B------:R-:W-:Y:S02]  /*7170*/  UMOV UR7, UR13 ;  /* 0x0000000d00077c82 */ /* 0x000fe40008000000 */
[----:B-1----:R-:W-:Y:S02]  /*7180*/  ULOP3.LUT UR12, UR4, 0x2000000, URZ, 0xfc, !UPT ;  /* 0x02000000040c7892 */ /* 0x002fe4000f8efcff */
[----:B------:R-:W-:Y:S04]  /*7190*/  UIADD3 UR4, UPT, UPT, UR14, 0x1000, URZ ;  /* 0x000010000e047890 */ /* 0x000fe8000fffe0ff */
[----:B------:R-:W-:Y:S03]  /*71a0*/  USHF.R.U32.HI UR4, URZ, 0x4, UR4 ;  /* 0x00000004ff047899 */ /* 0x000fe60008011604 */
[----:B------:R-:W-:Y:S01]  /*71b0*/  UTCQMMA tmem[UR47], gdesc[UR12], tmem[UR23], tmem[UR62], idesc[UR63], UPT ;  /* 0x00ff3e0c2f0079ea */ /* 0x000fe2000b800317 */
[----:B------:R-:W-:Y:S04]  /*71c0*/  USGXT.U32 UR4, UR4, 0xe ;  /* 0x0000000e0404789a */ /* 0x000fe80008000000 */
[----:B------:R-:W-:Y:S02]  /*71d0*/  ULOP3.LUT UR10, UR4, 0x2000000, URZ, 0xfc, !UPT ;  /* 0x02000000040a7892 */ /* 0x000fe4000f8efcff */
[----:B------:R-:W-:Y:S04]  /*71e0*/  UIADD3 UR4, UPT, UPT, UR14, 0x1800, URZ ;  /* 0x000018000e047890 */ /* 0x000fe8000fffe0ff */
[----:B------:R-:W-:Y:S03]  /*71f0*/  USHF.R.U32.HI UR4, URZ, 0x4, UR4 ;  /* 0x00000004ff047899 */ /* 0x000fe60008011604 */
[----:B------:R1:W-:Y:S01]  /*7200*/  UTCQMMA tmem[UR46], gdesc[UR10], tmem[UR23], tmem[UR60], idesc[UR61], UPT ;  /* 0x00ff3c0a2e0079ea */ /* 0x0003e2000b800317 */
[----:B------:R-:W-:Y:S04]  /*7210*/  USGXT.U32 UR4, UR4, 0xe ;  /* 0x0000000e0404789a */ /* 0x000fe80008000000 */
[----:B------:R-:W-:Y:S09]  /*7220*/  ULOP3.LUT UR6, UR4, 0x2000000, URZ, 0xfc, !UPT ;  /* 0x0200000004067892 */ /* 0x000ff2000f8efcff */
[----:B------:R2:W-:Y:S01]  /*7230*/  UTCQMMA tmem[UR45], gdesc[UR6], tmem[UR23], tmem[UR58], idesc[UR59], UPT ;  /* 0x00ff3a062d0079ea */ /* 0x0005e2000b800317 */
[----:B------:R2:W-:Y:S01]  /*7240*/  UTCBAR [UR42], URZ ;  /* 0x000000ff2a0073e9 */ /* 0x0005e200080000ff */
[----:B-1----:R-:W-:Y:S01]  /*7250*/  ULOP3.LUT UR11, UR26, 0x1, URZ, 0x3c, !UPT ;  /* 0x000000011a0b7892 */ /* 0x002fe2000f8e3cff */
[----:B------:R-:W-:Y:S11]  /*7260*/  @P0 BRA `(.L_x_44) ;  /* 0xfffffff800000947 */ /* 0x000ff6000383ffff */
.L_x_37:
[----:B-1----:R-:W1:Y:S01]  /*7270*/  LDCU UR4, c[0x0][0x398] ;  /* 0x00007300ff0477ac */ /* 0x002e620008000800 */
[----:B------:R-:W-:Y:S01]  /*7280*/  UIADD3 UR16, UPT, UPT, UR20, 0x18220, URZ ;  /* 0x0001822014107890 */ /* 0x000fe2000fffe0ff */
[----:B------:R-:W-:-:S06]  /*7290*/  UMOV UR17, URZ ;  /* 0x000000ff00117c82 */ /* 0x000fcc0008000000 */
[----:B--2---:R-:W-:Y:S01]  /*72a0*/  UMOV UR7, UR16 ;  /* 0x0000001000077c82 */ /* 0x004fe20008000000 */
[----:B------:R-:W-:Y:S01]  /*72b0*/  UIADD3 UR16, UPT, UPT, UR20, 0x18228, URZ ;  /* 0x0001822814107890 */ /* 0x000fe2000fffe0ff */
[----:B------:R2:W-:Y:S01]  /*72c0*/  UTCBAR [UR7], URZ ;  /* 0x000000ff070073e9 */ /* 0x0005e200080000ff */
[----:B-1----:R-:W-:Y:S02]  /*72d0*/  UISETP.GT.AND UP1, UPT, UR4, 0xff, UPT ;  /* 0x000000ff0400788c */ /* 0x002fe4000bf24270 */
[----:B------:R-:W-:-:S03]  /*72e0*/  USHF.L.U32 UR4, UR24, 0x1f, URZ ;  /* 0x0000001f18047899 */ /* 0x000fc600080006ff */
[----:B------:R-:W-:Y:S01]  /*72f0*/  UMOV UR16, UR16 ;  /* 0x0000001000107c82 */ /* 0x000fe20008000000 */
[----:B------:R-:W-:Y:S02]  /*7300*/  NOP ;  /* 0x0000000000007918 */ /* 0x000fe40000000000 */
[----:B------:R-:W-:Y:S01]  /*7310*/  MOV R0, UR4 ;  /* 0x0000000400007c02 */ /* 0x000fe20008000f00 */
[----:B------:R2:W-:Y:S03]  /*7320*/  UTCBAR [UR16], URZ ;  /* 0x000000ff100073e9 */ /* 0x0005e600080000ff */
[----:B------:R-:W1:Y:S02]  /*7330*/  SYNCS.PHASECHK.TRANS64.TRYWAIT P0, [UR20+0x18248], R0 ;  /* 0x01824800ff0075a7 */ /* 0x000e640008001114 */
[----:B-12---:R-:W-:Y:S05]  /*7340*/  @!P0 BRA `(.L_x_45) ;  /* 0x0000005c00808947 */ /* 0x006fea0003800000 */
.L_x_185:
[----:B------:R-:W-:Y:S01]  /*7350*/  USHF.L.U32 UR4, UR11, 0x1f, URZ ;  /* 0x0000001f0b047899 */ /* 0x000fe200080006ff */
[----:B------:R-:W-:Y:S01]  /*7360*/  UMOV UR16, UR12 ;  /* 0x0000000c00107c82 */ /* 0x000fe20008000000 */
[----:B------:R-:W-:Y:S02]  /*7370*/  ULOP3.LUT UR51, UR51, 0x1, URZ, 0x3c, !UPT ;  /* 0x0000000133337892 */ /* 0x000fe4000f8e3cff */
[----:B------:R-:W-:Y:S02]  /*7380*/  ULOP3.LUT UR24, UR24, 0x1, URZ, 0x3c, !UPT ;  /* 0x0000000118187892 */ /* 0x000fe4000f8e3cff */
[----:B------:R-:W-:Y:S01]  /*7390*/  MOV R0, UR4 ;  /* 0x0000000400007c02 */ /* 0x000fe20008000f00 */
[----:B------:R-:W-:Y:S01]  /*73a0*/  UMOV UR18, UR8 ;  /* 0x0000000800127c82 */ /* 0x000fe20008000000 */
[----:B------:R-:W-:Y:S01]  /*73b0*/  UMOV UR19, UR13 ;  /* 0x0000000d00137c82 */ /* 0x000fe20008000000 */
[----:B------:R-:W-:Y:S01]  /*73c0*/  UMOV UR17, UR13 ;  /* 0x0000000d00117c82 */ /* 0x000fe20008000000 */
[----:B------:R-:W1:Y:S01]  /*73d0*/  SYNCS.PHASECHK.TRANS64.TRYWAIT P0, [UR20+0x182b0], R0 ;  /* 0x0182b000ff0075a7 */ /* 0x000e620008001114 */
[----:B------:R-:W-:Y:S01]  /*73e0*/  UMOV UR11, UR13 ;  /* 0x0000000d000b7c82 */ /* 0x000fe20008000000 */
[----:B------:R-:W-:Y:S01]  /*73f0*/  UMOV UR12, UR6 ;  /* 0x00000006000c7c82 */ /* 0x000fe20008000000 */
[----:B-1----:R-:W-:Y:S05]  /*7400*/  @!P0 BRA `(.L_x_46) ;  /* 0x0000005c00608947 */ /* 0x002fea0003800000 */
.L_x_186:
[----:B------:R-:W-:Y:S01]  /*7410*/  R2UR UR8, R5 ;  /* 0x00000000050872ca */ /* 0x000fe200000e0000 */
[----:B------:R-:W-:Y:S01]  /*7420*/  UMOV UR22, 0x0 ;  /* 0x0000000000167882 */ /* 0x000fe20000000000 */
[----:B------:R-:W-:Y:S01]  /*7430*/  R2UR UR6, R4 ;  /* 0x00000000040672ca */ /* 0x000fe200000e0000 */
[----:B------:R-:W-:Y:S01]  /*7440*/  UMOV UR42, 0x0 ;  /* 0x00000000002a7882 */ /* 0x000fe20000000000 */
[----:B------:R-:W-:Y:S01]  /*7450*/  MOV.SPILL R0, UR23 ;  /* 0x0000001700007c02 */ /* 0x000fe20009000f00 */
[----:B------:R-:W-:Y:S01]  /*7460*/  UMOV UR23, 0x8110490 ;  /* 0x0811049000177882 */ /* 0x000fe20000000000 */
[----:B------:R-:W-:Y:S01]  /*7470*/  R2UR UR4, R2 ;  /* 0x00000000020472ca */ /* 0x000fe200000e0000 */
[----:B------:R1:W-:Y:S01]  /*7480*/  UTCQMMA tmem[UR29], gdesc[UR18], tmem[UR25], tmem[UR22], idesc[UR23], UP1 ;  /* 0x00ff16121d0079ea */ /* 0x0003e20008800319 */
[----:B------:R-:W-:Y:S01]  /*7490*/  UISETP.GE.AND UP1, UPT, UR56, UR57, UPT ;  /* 0x000000393800728c */ /* 0x000fe2000bf26270 */
[----:B------:R-:W-:Y:S01]  /*74a0*/  UMOV UR43, 0x8110490 ;  /* 0x08110490002b7882 */ /* 0x000fe20000000000 */
[----:B------:R-:W-:Y:S01]  /*74b0*/  UMOV UR32, 0x0 ;  /* 0x0000000000207882 */ /* 0x000fe20000000000 */
[----:B------:R-:W-:Y:S01]  /*74c0*/  UMOV UR33, 0x8110490 ;  /* 0x0811049000217882 */ /* 0x000fe20000000000 */
[----:B------:R-:W-:-:S02]  /*74d0*/  UMOV UR7, URZ ;  /* 0x000000ff00077c82 */ /* 0x000fc40008000000 */
[----:B------:R-:W-:Y:S01]  /*74e0*/  PLOP3.LUT P0, PT, PT, PT, UP1, 0x80, 0x8 ;  /* 0x000000000008781c */ /* 0x000fe20003f0f018 */
[----:B------:R-:W-:Y:S01]  /*74f0*/  UMOV UR14, UR54 ;  /* 0x00000036000e7c82 */ /* 0x000fe20008000000 */
[----:B-1----:R-:W-:Y:S01]  /*7500*/  UMOV UR18, 0x0 ;  /* 0x0000000000127882 */ /* 0x002fe20000000000 */
[----:B------:R-:W-:Y:S01]  /*7510*/  UMOV UR19, 0x8110490 ;  /* 0x0811049000137882 */ /* 0x000fe20000000000 */
[----:B------:R-:W-:Y:S01]  /*7520*/  R2UR.FILL UR23, R0 ;  /* 0x00000000001772ca */ /* 0x000fe200004e0000 */
[----:B------:R1:W-:Y:S01]  /*7530*/  UTCQMMA tmem[UR8], gdesc[UR16], tmem[UR25], tmem[UR18], idesc[UR19], UPT ;  /* 0x00ff1210080079ea */ /* 0x0003e2000b800319 */
[----:B------:R2:W-:Y:S01]  /*7540*/  UTCQMMA tmem[UR6], gdesc[UR10], tmem[UR25], tmem[UR42], idesc[UR43], UPT ;  /* 0x00ff2a0a060079ea */ /* 0x0005e2000b800319 */
[----:B------:R3:W-:Y:S01]  /*7550*/  UTCQMMA tmem[UR4], gdesc[UR12], tmem[UR25], tmem[UR32], idesc[UR33], UPT ;  /* 0x00ff200c040079ea */ /* 0x0007e2000b800319 */
[----:B-1----:R-:W-:Y:S01]  /*7560*/  UMOV UR8, UR52 ;  /* 0x0000003400087c82 */ /* 0x002fe20008000000 */
[----:B--2---:R-:W-:-:S07]  /*7570*/  UIADD3 UR6, UPT, UPT, UR20, 0x18238, URZ ;  /* 0x0001823814067890 */ /* 0x004fce000fffe0ff */
[----:B---3--:R-:W-:Y:S01]  /*7580*/  UMOV UR4, UR6 ;  /* 0x0000000600047c82 */ /* 0x008fe20008000000 */
[----:B------:R-:W-:Y:S01]  /*7590*/  UMOV UR6, UR27 ;  /* 0x0000001b00067c82 */ /* 0x000fe20008000000 */
[----:B------:R1:W-:Y:S01]  /*75a0*/  UTCBAR [UR4], URZ ;  /* 0x000000ff040073e9 */ /* 0x0003e200080000ff */
[----:B------:R-:W-:Y:S02]  /*75b0*/  UMOV UR6, UR6 ;  /* 0x0000000600067c82 */ /* 0x000fe40008000000 */
[----:B------:R1:W-:Y:S01]  /*75c0*/  UTCBAR [UR6], URZ ;  /* 0x000000ff060073e9 */ /* 0x0003e200080000ff */
[----:B------:R1:W-:Y:S01]  /*75d0*/  UTCBAR [UR14], URZ ;  /* 0x000000ff0e0073e9 */ /* 0x0003e200080000ff */
[----:B------:R1:W-:Y:S01]  /*75e0*/  UTCBAR [UR8], URZ ;  /* 0x000000ff080073e9 */ /* 0x0003e200080000ff */
[----:B------:R-:W-:Y:S05]  /*75f0*/  @!P0 BRA `(.L_x_47) ;  /* 0xffffffec00288947 */ /* 0x000fea000383ffff */
.L_x_28:
[----:B------:R-:W-:Y:S06]  /*7600*/  BAR.SYNC.DEFER_BLOCKING 0x1 ;  /* 0x0040000000007b1d */ /* 0x000fec0000010000 */
.L_x_48:
[----:B------:R-:W-:-:S08]  /*7610*/  NOP ;  /* 0x0000000000007918 */ /* 0x000fd00000000000 */
[----:B------:R-:W2:Y:S02]  /*7620*/  USETMAXREG.TRY_ALLOC.CTAPOOL UP0, 0x50 ;  /* 0x00000050000079c8 */ /* 0x000ea40008000600 */
[----:B--2---:R-:W-:-:S13]  /*7630*/  PLOP3.LUT P0, PT, PT, PT, UP0, 0x80, 0x8 ;  /* 0x000000000008781c */ /* 0x004fda0003f0f008 */
[----:B------:R-:W-:Y:S05]  /*7640*/  @!P0 BRA `(.L_x_48) ;  /* 0xfffffffc00f08947 */ /* 0x000fea000383ffff */
[----:B------:R-:W-:Y:S05]  /*7650*/  BRA `(.L_x_1) ;  /* 0xffffff8800bc7947 */ /* 0x000fea000383ffff */
.L_x_210:
        /* <DEDUP_REMOVED lines=15> */
[----:B------:R-:W-:Y:S01]  /*7750*/  USHF.L.U32 UR28, UR4, 0x3, URZ ;  /* 0x00000003041c7899 */ /* 0x000fe200080006ff */
[----:B------:R-:W-:Y:S01]  /*7760*/  R2UR UR21, R4 ;  /* 0x00000000041572ca */ /* 0x000fe200000e0000 */
[----:B------:R-:W1:Y:S01]  /*7770*/  LDCU UR33, c[0x0][0x398] ;  /* 0x00007300ff2177ac */ /* 0x000e620008000800 */
[----:B------:R-:W-:-:S03]  /*7780*/  IMAD.MOV.U32 R4, RZ, RZ, RZ ;  /* 0x000000ffff047224 */ /* 0x000fc600078e00ff */
[----:B------:R-:W-:Y:S01]  /*7790*/  IABS R0, UR28 ;  /* 0x0000001c00007c13 */ /* 0x000fe20008000000 */
[----:B------:R-:W-:-:S03]  /*77a0*/  UISETP.NE.AND UP0, UPT, UR28, URZ, UPT ;  /* 0x000000ff1c00728c */ /* 0x000fc6000bf05270 */
[----:B------:R-:W-:Y:S01]  /*77b0*/  R2UR UR29, R0 ;  /* 0x00000000001d72ca */ /* 0x000fe200000e0000 */
[----:B-1----:R-:W-:-:S12]  /*77c0*/  UISETP.GE.AND UP2, UPT, UR33, 0x81, UPT ;  /* 0x000000812100788c */ /* 0x002fd8000bf46270 */
[----:B------:R-:W1:Y:S08]  /*77d0*/  I2F.RP R3, UR29 ;  /* 0x0000001d00037d06 */ /* 0x000e700008209400 */
[----:B-1----:R-:W1:Y:S02]  /*77e0*/  MUFU.RCP R2, R3 ;  /* 0x0000000300027308 */ /* 0x002e640000001000 */
[----:B-1----:R-:W-:-:S06]  /*77f0*/  VIADD R2, R2, 0xffffffe ;  /* 0x0ffffffe02027836 */ /* 0x002fcc0000000000 */
[----:B------:R-:W1:Y:S02]  /*7800*/  F2I.FTZ.U32.TRUNC.NTZ R0, R2 ;  /* 0x0000000200007305 */ /* 0x000e64000021f000 */
[----:B-1----:R-:W-:Y:S02]  /*7810*/  R2UR UR5, R0 ;  /* 0x00000000000572ca */ /* 0x002fe400000e0000 */
[----:B------:R-:W-:-:S05]  /*7820*/  IABS R0, UR28 ;  /* 0x0000001c00007c13 */ /* 0x000fca0008000000 */
[----:B------:R-:W-:-:S05]  /*7830*/  IMAD.MOV R0, RZ, RZ, -R0 ;  /* 0x000000ffff007224 */ /* 0x000fca00078e0a00 */
[----:B------:R-:W-:Y:S01]  /*7840*/  R2UR UR32, R0 ;  /* 0x00000000002072ca */ /* 0x000fe200000e0000 */
[----:B------:R-:W-:-:S04]  /*7850*/  UIADD3 UR4, UPT, UPT, URZ, -UR5, URZ ;  /* 0x80000005ff047290 */ /* 0x000fc8000fffe0ff */
[----:B------:R-:W-:-:S03]  /*7860*/  UIMAD UR6, UR4, UR29, URZ ;  /* 0x0000001d040672a4 */ /* 0x000fc6000f8e02ff */
[----:B------:R-:W-:Y:S02]  /*7870*/  UMOV UR4, URZ ;  /* 0x000000ff00047c82 */ /* 0x000fe40008000000 */
[----:B------:R-:W-:-:S03]  /*7880*/  UIMAD.WIDE.U32 UR6, UR5, UR6, UR4 ;  /* 0x00000006050672a5 */ /* 0x000fc6000f8e0004 */
[----:B------:R-:W-:-:S04]  /*7890*/  UMOV UR5, URZ ;  /* 0x000000ff00057c82 */ /* 0x000fc80008000000 */
[----:B------:R-:W-:-:S05]  /*78a0*/  UMOV UR30, UR7 ;  /* 0x00000007001e7c82 */ /* 0x000fca0008000000 */
.L_x_58:
[----:B------:R-:W-:Y:S01]  /*78b0*/  IABS R0, UR21 ;  /* 0x0000001500007c13 */ /* 0x000fe20008000000 */
[----:B-1-3--:R-:W-:Y:S01]  /*78c0*/  IMAD.U32 R2, R4, -0x80000000, RZ ;  /* 0x8000000004027824 */ /* 0x00afe200078e00ff */
[----:B------:R-:W1:Y:S02]  /*78d0*/  S2R R6, SR_TID.X ;  /* 0x0000000000067919 */ /* 0x000e640000002100 */
[----:B------:R-:W-:Y:S01]  /*78e0*/  R2UR UR8, R0 ;  /* 0x00000000000872ca */ /* 0x000fe200000e0000 */
[----:B------:R-:W2:-:S12]  /*78f0*/  SYNCS.PHASECHK.TRANS64.TRYWAIT P1, [UR20+0x18220], R2 ;  /* 0x01822002ff0075a7 */ /* 0x000e980008021114 */
[----:B------:R-:W-:-:S07]  /*7900*/  UIMAD.WIDE.U32 UR6, UR30, UR8, URZ ;  /* 0x000000081e0672a5 */ /* 0x000fce000f8e00ff */
[----:B------:R-:W-:Y:S02]  /*7910*/  UMOV UR6, UR7 ;  /* 0x0000000700067c82 */ /* 0x000fe40008000000 */
[----:B------:R-:W-:-:S04]  /*7920*/  UIMAD UR7, UR6, UR32, UR8 ;  /* 0x00000020060772a4 */ /* 0x000fc8000f8e0208 */
[----:B------:R-:W-:Y:S01]  /*7930*/  UISETP.GT.U32.AND UP1, UPT, UR29, UR7, UPT ;  /* 0x000000071d00728c */ /* 0x000fe2000bf24070 */
[----:B-1----:R-:W-:-:S10]  /*7940*/  LOP3.LUT P0, RZ, R6, 0x1f, RZ, 0xc0, !PT ;  /* 0x0000001f06ff7812 */ /* 0x002fd4000780c0ff */
[----:B------:R-:W-:Y:S02]  /*7950*/  @!UP1 UIADD3 UR7, UPT, UPT, UR7, -UR29, URZ ;  /* 0x8000001d07079290 */ /* 0x000fe4000fffe0ff */
[----:B------:R-:W-:Y:S02]  /*7960*/  @!UP1 UIADD3 UR6, UPT, UPT, UR6, 0x1, URZ ;  /* 0x0000000106069890 */ /* 0x000fe4000fffe0ff */
[----:B------:R-:W-:Y:S02]  /*7970*/  UISETP.GE.U32.AND UP3, UPT, UR7, UR29, UPT ;  /* 0x0000001d0700728c */ /* 0x000fe4000bf66070 */
[----:B------:R-:W-:-:S04]  /*7980*/  ULOP3.LUT UR7, UR21, UR28, URZ, 0x3c, !UPT ;  /* 0x0000001c15077292 */ /* 0x000fc8000f8e3cff */
[----:B------:R-:W-:-:S05]  /*7990*/  UISETP.GE.AND UP1, UPT, UR7, URZ, UPT ;  /* 0x000000ff0700728c */ /* 0x000fca000bf26270 */
[----:B------:R-:W-:-:S07]  /*79a0*/  @UP3 UIADD3 UR6, UPT, UPT, UR6, 0x1, URZ ;  /* 0x0000000106063890 */ /* 0x000fce000fffe0ff */
[----:B------:R-:W-:Y:S02]  /*79b0*/  UMOV UR12, UR6 ;  /* 0x00000006000c7c82 */ /* 0x000fe40008000000 */
[----:B------:R-:W-:Y:S02]  /*79c0*/  @!UP1 UIADD3 UR12, UPT, UPT, -UR12, URZ, URZ ;  /* 0x000000ff0c0c9290 */ /* 0x000fe4000fffe1ff */
[----:B------:R-:W-:-:S04]  /*79d0*/  @!UP0 ULOP3.LUT UR12, URZ, UR28, URZ, 0x33, !UPT ;  /* 0x0000001cff0c8292 */ /* 0x000fc8000f8e33ff */
[----:B------:R-:W-:Y:S02]  /*79e0*/  UIMAD UR13, UR12, -0x8, UR9 ;  /* 0xfffffff80c0d78a4 */ /* 0x000fe4000f8e0209 */
[----:B------:R-:W-:Y:S02]  /*79f0*/  UIADD3 UR10, UPT, UPT, -UR12, URZ, URZ ;  /* 0x000000ff0c0a7290 */ /* 0x000fe4000fffe1ff */
[----:B------:R-:W-:Y:S02]  /*7a00*/  UISETP.LT.AND UP1, UPT, UR13, 0x8, UPT ;  /* 0x000000080d00788c */ /* 0x000fe4000bf21270 */
[----:B------:R-:W-:Y:S02]  /*7a10*/  UIMAD UR17, UR28, UR10, UR21 ;  /* 0x0000000a1c1172a4 */ /* 0x000fe4000f8e0215 */
[----:B------:R-:W-:Y:S01]  /*7a20*/  USEL UR13, UR13, 0x8, UP1 ;  /* 0x000000080d0d7887 */ /* 0x000fe20008800000 */
[----:B------:R-:W-:-:S05]  /*7a30*/  UMOV UR10, URZ ;  /* 0x000000ff000a7c82 */ /* 0x000fca0008000000 */
[----:B------:R-:W-:-:S04]  /*7a40*/  IABS R0, UR13 ;  /* 0x0000000d00007c13 */ /* 0x000fc80008000000 */
[----:B------:R-:W-:-:S13]  /*7a50*/  R2UR UR6, R0 ;  /* 0x00000000000672ca */ /* 0x000fda00000e0000 */
        /* <DEDUP_REMOVED lines=8> */
[----:B------:R-:W-:Y:S01]  /*7ae0*/  UIADD3 UR7, UPT, UPT, URZ, -UR11, URZ ;  /* 0x8000000bff077290 */ /* 0x000fe2000fffe0ff */
[----:B------:R-:W-:-:S03]  /*7af0*/  IABS R0, UR17 ;  /* 0x0000001100007c13 */ /* 0x000fc60008000000 */
[----:B------:R-:W-:Y:S01]  /*7b00*/  UIMAD UR7, UR7, UR6, URZ ;  /* 0x00000006070772a4 */ /* 0x000fe2000f8e02ff */
[----:B------:R-:W-:-:S03]  /*7b10*/  R2UR UR15, R0 ;  /* 0x00000000000f72ca */ /* 0x000fc600000e0000 */
[----:B------:R-:W-:-:S07]  /*7b20*/  UIMAD.WIDE.U32 UR10, UR11, UR7, UR10 ;  /* 0x000000070b0a72a5 */ /* 0x000fce000f8e000a */
[----:B------:R-:W-:Y:S02]  /*7b30*/  UMOV UR14, UR11 ;  /* 0x0000000b000e7c82 */ /* 0x000fe40008000000 */
[----:B------:R-:W-:-:S07]  /*7b40*/  UIMAD.WIDE.U32 UR10, UR14, UR8, URZ ;  /* 0x000000080e0a72a5 */ /* 0x000fce000f8e00ff */
[----:B------:R-:W-:Y:S02]  /*7b50*/  UMOV UR10, UR11 ;  /* 0x0000000b000a7c82 */ /* 0x000fe40008000000 */
[----:B------:R-:W-:Y:S02]  /*7b60*/  UIMAD UR7, UR10, UR16, UR8 ;  /* 0x000000100a0772a4 */ /* 0x000fe4000f8e0208 */
[----:B------:R-:W-:Y:S02]  /*7b70*/  UIMAD.WIDE.U32 UR10, UR14, UR15, URZ ;  /* 0x0000000f0e0a72a5 */ /* 0x000fe4000f8e00ff */
[----:B------:R-:W-:-:S05]  /*7b80*/  UISETP.GT.U32.AND UP1, UPT, UR6, UR7, UPT ;  /* 0x000000070600728c */ /* 0x000fca000bf24070 */
[----:B------:R-:W-:Y:S02]  /*7b90*/  UMOV UR8, UR11 ;  /* 0x0000000b00087c82 */ /* 0x000fe40008000000 */
[----:B------:R-:W-:-:S04]  /*7ba0*/  UIMAD UR10, UR8, UR16, UR15 ;  /* 0x00000010080a72a4 */ /* 0x000fc8000f8e020f */
[----:B------:R-:W-:Y:S02]  /*7bb0*/  @!UP1 UIADD3 UR7, UPT, UPT, UR7, -UR6, URZ ;  /* 0x8000000607079290 */ /* 0x000fe4000fffe0ff */
[----:B------:R-:W-:Y:S01]  /*7bc0*/  UISETP.GT.U32.AND UP3, UPT, UR6, UR10, UPT ;  /* 0x0000000a0600728c */ /* 0x000fe2000bf64070 */
[----:B--2---:R-:W-:Y:S10]  /*7bd0*/  @!P1 BRA `(.L_x_50) ;  /* 0x00000054007c9947 */ /* 0x004ff40003800000 */
.L_x_187:
[----:B------:R-:W-:Y:S01]  /*7be0*/  UISETP.GT.U32.AND UP1, UPT, UR6, UR7, UPT ;  /* 0x000000070600728c */ /* 0x000fe2000bf24070 */
[----:B------:R-:W-:Y:S01]  /*7bf0*/  @!P0 MOV R0, 0x2000 ;  /* 0x0000200000008802 */ /* 0x000fe20000000f00 */
[----:B------:R-:W-:Y:S01]  /*7c00*/  @!UP3 UIADD3 UR10, UPT, UPT, UR10, -UR6, URZ ;  /* 0x800000060a0ab290 */ /* 0x000fe2000fffe0ff */
[----:B------:R-:W-:Y:S01]  /*7c10*/  @!P0 MOV R2, 0x2000 ;  /* 0x0000200000028802 */ /* 0x000fe20000000f00 */
[----:B------:R-:W-:Y:S01]  /*7c20*/  UISETP.GE.AND UP4, UPT, UR21, URZ, UPT ;  /* 0x000000ff1500728c */ /* 0x000fe2000bf86270 */
[----:B------:R1:W-:Y:S01]  /*7c30*/  @!P0 SYNCS.ARRIVE.TRANS64 RZ, [UR20+0x18210], R0 ;  /* 0x01821000ffff89a7 */ /* 0x0003e20008000014 */
[----:B------:R-:W-:Y:S01]  /*7c40*/  UISETP.GE.U32.AND UP6, UPT, UR10, UR6, UPT ;  /* 0x000000060a00728c */ /* 0x000fe2000bfc6070 */
[----:B------:R-:W2:Y:S04]  /*7c50*/  LDCU.64 UR22, c[0x0][0x348] ;  /* 0x00006900ff1677ac */ /* 0x000ea80008000a00 */
[----:B------:R-:W-:-:S02]  /*7c60*/  @!UP1 UIADD3 UR7, UPT, UPT, UR7, -UR6, URZ ;  /* 0x8000000607079290 */ /* 0x000fc4000fffe0ff */
[----:B------:R-:W-:Y:S02]  /*7c70*/  ULOP3.LUT UR6, UR17, UR13, URZ, 0x3c, !UPT ;  /* 0x0000000d11067292 */ /* 0x000fe4000f8e3cff */
[----:B------:R-:W-:Y:S02]  /*7c80*/  @!UP3 UIADD3 UR8, UPT, UPT, UR8, 0x1, URZ ;  /* 0x000000010808b890 */ /* 0x000fe4000fffe0ff */
[----:B------:R-:W-:Y:S02]  /*7c90*/  UISETP.GE.AND UP3, UPT, UR6, URZ, UPT ;  /* 0x000000ff0600728c */ /* 0x000fe4000bf66270 */
[----:B------:R-:W-:Y:S02]  /*7ca0*/  @UP6 UIADD3 UR8, UPT, UPT, UR8, 0x1, URZ ;  /* 0x0000000108086890 */ /* 0x000fe4000fffe0ff */
[----:B------:R-:W-:Y:S02]  /*7cb0*/  @!UP4 UIADD3 UR7, UPT, UPT, -UR7, URZ, URZ ;  /* 0x000000ff0707c290 */ /* 0x000fe4000fffe1ff */
[----:B------:R-:W-:-:S02]  /*7cc0*/  ULOP3.LUT UR10, URZ, UR13, URZ, 0x33, !UPT ;  /* 0x0000000dff0a7292 */ /* 0x000fc4000f8e33ff */
[----:B------:R-:W-:Y:S01]  /*7cd0*/  UISETP.NE.AND UP4, UPT, UR13, URZ, UPT ;  /* 0x000000ff0d00728c */ /* 0x000fe2000bf85270 */
[----:B------:R-:W-:Y:S01]  /*7ce0*/  UMOV UR6, UR8 ;  /* 0x0000000800067c82 */ /* 0x000fe20008000000 */
[----:B--2---:R-:W-:Y:S02]  /*7cf0*/  UIADD3 UR14, UP1, UPT, UR22, 0x40, URZ ;  /* 0x00000040160e7890 */ /* 0x004fe4000ff3e0ff */
[----:B------:R-:W-:Y:S02]  /*7d00*/  USEL UR7, UR10, UR7, !UP4 ;  /* 0x000000070a077287 */ /* 0x000fe4000e000000 */
[----:B------:R-:W-:Y:S02]  /*7d10*/  @!UP3 UIADD3 UR6, UPT, UPT, -UR6, URZ, URZ ;  /* 0x000000ff0606b290 */ /* 0x000fe4000fffe1ff */
[----:B------:R-:W-:Y:S02]  /*7d20*/  ULEA UR7, UR12, UR7, 0x3 ;  /* 0x000000070c077291 */ /* 0x000fe4000f8e18ff */
[----:B------:R-:W-:-:S02]  /*7d30*/  USEL UR6, UR10, UR6, !UP4 ;  /* 0x000000060a067287 */ /* 0x000fc4000e000000 */
[----:B------:R-:W-:Y:S02]  /*7d40*/  UIMAD UR27, UR7, UR33, URZ ;  /* 0x00000021071b72a4 */ /* 0x000fe4000f8e02ff */
[----:B------:R-:W-:Y:S02]  /*7d50*/  UIADD3 UR11, UPT, UPT, UR20, 0x18190, URZ ;  /* 0x00018190140b7890 */ /* 0x000fe4000fffe0ff */
[----:B------:R-:W-:Y:S02]  /*7d60*/  USHF.L.U32 UR13, UR4, 0x1f, URZ ;  /* 0x0000001f040d7899 */ /* 0x000fe400080006ff */
[----:B------:R-:W-:Y:S02]  /*7d70*/  UIADD3 UR16, UPT, UPT, UR20, 0x10000, URZ ;  /* 0x0001000014107890 */ /* 0x000fe4000fffe0ff */
[----:B------:R-:W-:Y:S02]  /*7d80*/  UIADD3.X UR15, UPT, UPT, URZ, UR23, URZ, UP1, !UPT ;  /* 0x00000017ff0f7290 */ /* 0x000fe40008ffe4ff */
[----:B------:R-:W-:Y:S01]  /*7d90*/  UIADD3 UR17, UPT, UPT, UR20, 0x18210, URZ ;  /* 0x0001821014117890 */ /* 0x000fe2000fffe0ff */
[----:B-1----:R-:W-:Y:S01]  /*7da0*/  MOV R0, UR13 ;  /* 0x0000000d00007c02 */ /* 0x002fe20008000f00 */
[----:B------:R-:W-:-:S02]  /*7db0*/  ULEA UR19, UR6, UR27, 0x8 ;  /* 0x0000001b06137291 */ /* 0x000fc4000f8e40ff */
[----:B------:R-:W-:Y:S01]  /*7dc0*/  ULEA UR25, UR5, UR11, 0x3 ;  /* 0x0000000b05197291 */ /* 0x000fe2000f8e18ff */
[----:B------:R-:W-:Y:S01]  /*7dd0*/  UMOV UR18, URZ ;  /* 0x000000ff00127c82 */ /* 0x000fe20008000000 */
[----:B------:R-:W-:-:S05]  /*7de0*/  NOP ;  /* 0x0000000000007918 */ /* 0x000fca0000000000 */
[----:B------:R1:W-:Y:S02]  /*7df0*/  UTMALDG.2D [UR16], [UR14] ;  /* 0x000000100e0075b4 */ /* 0x0003e40008008000 */
[----:B------:R-:W2:Y:S01]  /*7e00*/  SYNCS.PHASECHK.TRANS64.TRYWAIT P1, [UR25+0x40], R0 ;  /* 0x00004000ff0075a7 */ /* 0x000ea20008021119 */
[----:B------:R-:W-:-:S04]  /*7e10*/  UIADD3 UR7, UP1, UPT, UR22, 0x100, URZ ;  /* 0x0000010016077890 */ /* 0x000fc8000ff3e0ff */
[----:B------:R-:W-:Y:S01]  /*7e20*/  UIADD3.X UR6, UPT, UPT, URZ, UR23, URZ, UP1, !UPT ;  /* 0x00000017ff067290 */ /* 0x000fe20008ffe4ff */
[----:B-12---:R-:W-:Y:S11]  /*7e30*/  @!P1 BRA `(.L_x_51) ;  /* 0x0000005000f09947 */ /* 0x006ff60003800000 */
.L_x_188:
[----:B------:R-:W-:Y:S01]  /*7e40*/  ULOP3.LUT UR7, UR7, UR6, URZ, 0x3c, !UPT ;  /* 0x0000000607077292 */ /* 0x000fe2000f8e3cff */
[----:B------:R-:W-:Y:S01]  /*7e50*/  SHF.L.U32 R0, R4, 0x1f, RZ ;  /* 0x0000001f04007819 */ /* 0x000fe200000006ff */
[----:B------:R-:W-:Y:S01]  /*7e60*/  ULEA UR24, UR5, UR20, 0xd ;  /* 0x0000001405187291 */ /* 0x000fe2000f8e68ff */
[----:B------:R1:W-:Y:S01]  /*7e70*/  @!P0 SYNCS.ARRIVE.TRANS64 RZ, [UR25], R2 ;  /* 0x00000002ffff89a7 */ /* 0x0003e20008000019 */
[----:B------:R-:W-:Y:S01]  /*7e80*/  ULOP3.LUT UR6, UR7, UR6, URZ, 0x3c, !UPT ;  /* 0x0000000607067292 */ /* 0x000fe2000f8e3cff */
[----:B------:R-:W-:-:S03]  /*7e90*/  UMOV UR26, URZ ;  /* 0x000000ff001a7c82 */ /* 0x000fc60008000000 */
[----:B------:R-:W-:Y:S01]  /*7ea0*/  ULOP3.LUT UR7, UR7, UR6, URZ, 0x3c, !UPT ;  /* 0x0000000607077292 */ /* 0x000fe2000f8e3cff */
[----:B------:R-:W-:-:S08]  /*7eb0*/  NOP ;  /* 0x0000000000007918 */ /* 0x000fd00000000000 */
[----:B------:R1:W-:Y:S01]  /*7ec0*/  UTMALDG.2D [UR24], [UR6] ;  /* 0x00000018060075b4 */ /* 0x0003e20008008000 */
[----:B------:R-:W2:Y:S02]  /*7ed0*/  SYNCS.PHASECHK.TRANS64.TRYWAIT P1, [UR20+0x18228], R0 ;  /* 0x01822800ff0075a7 */ /* 0x000ea40008021114 */
[----:B-12---:R-:W-:Y:S05]  /*7ee0*/  @!P1 BRA `(.L_x_52) ;  /* 0x0000005000d49947 */ /* 0x006fea0003800000 */
.L_x_189:
[----:B------:R-:W1:Y:S01]  /*7ef0*/  LDCU.64 UR14, c[0x0][0x348] ;  /* 0x00006900ff0e77ac */ /* 0x000e620008000a00 */
[----:B------:R-:W-:Y:S02]  /*7f00*/  @!P0 MOV R0, 0x2000 ;  /* 0x0000200000008802 */ /* 0x000fe40000000f00 */
[----:B------:R-:W-:Y:S01]  /*7f10*/  @!P0 MOV R2, 0x2000 ;  /* 0x0000200000028802 */ /* 0x000fe20000000f00 */
[----:B------:R-:W-:Y:S01]  /*7f20*/  UIADD3 UR5, UPT, UPT, UR5, 0x1, URZ ;  /* 0x0000000105057890 */ /* 0x000fe2000fffe0ff */
[----:B------:R2:W-:Y:S01]  /*7f30*/  @!P0 SYNCS.ARRIVE.TRANS64 RZ, [UR20+0x18218], R0 ;  /* 0x01821800ffff89a7 */ /* 0x0005e20008000014 */
[----:B------:R-:W-:Y:S02]  /*7f40*/  UIADD3 UR16, UPT, UPT, UR20, 0x12000, URZ ;  /* 0x0001200014107890 */ /* 0x000fe4000fffe0ff */
[----:B------:R-:W-:Y:S02]  /*7f50*/  UISETP.NE.AND UP3, UPT, UR5, 0x8, UPT ;  /* 0x000000080500788c */ /* 0x000fe4000bf65270 */
[----:B------:R-:W-:-:S02]  /*7f60*/  UIADD3 UR17, UPT, UPT, UR20, 0x18218, URZ ;  /* 0x0001821814117890 */ /* 0x000fc4000fffe0ff */
[----:B------:R-:W-:Y:S02]  /*7f70*/  USEL UR7, URZ, 0x1, UP3 ;  /* 0x00000001ff077887 */ /* 0x000fe40009800000 */
[----:B------:R-:W-:Y:S02]  /*7f80*/  UIADD3 UR19, UPT, UPT, UR19, 0x80, URZ ;  /* 0x0000008013137890 */ /* 0x000fe4000fffe0ff */
[----:B------:R-:W-:Y:S02]  /*7f90*/  ULOP3.LUT UR10, UR4, UR7, URZ, 0x3c, !UPT ;  /* 0x00000007040a7292 */ /* 0x000fe4000f8e3cff */
[----:B-1----:R-:W-:Y:S02]  /*7fa0*/  UIADD3 UR6, UP1, UPT, UR14, 0x40, URZ ;  /* 0x000000400e067890 */ /* 0x002fe4000ff3e0ff */
[----:B------:R-:W-:Y:S02]  /*7fb0*/  USEL UR4, UR5, URZ, UP3 ;  /* 0x000000ff05047287 */ /* 0x000fe40009800000 */
[----:B------:R-:W-:-:S02]  /*7fc0*/  UIADD3.X UR7, UPT, UPT, URZ, UR15, URZ, UP1, !UPT ;  /* 0x0000000fff077290 */ /* 0x000fc40008ffe4ff */
[----:B------:R-:W-:Y:S02]  /*7fd0*/  USHF.L.U32 UR8, UR10, 0x1f, URZ ;  /* 0x0000001f0a087899 */ /* 0x000fe400080006ff */
[----:B------:R-:W-:Y:S01]  /*7fe0*/  ULEA UR13, UR4, UR11, 0x3 ;  /* 0x0000000b040d7291 */ /* 0x000fe2000f8e18ff */
[----:B------:R-:W-:Y:S01]  /*7ff0*/  UMOV UR18, URZ ;  /* 0x000000ff00127c82 */ /* 0x000fe20008000000 */
[----:B------:R-:W-:Y:S02]  /*8000*/  NOP ;  /* 0x0000000000007918 */ /* 0x000fe40000000000 */
[----:B--2---:R-:W-:Y:S01]  /*8010*/  MOV R0, UR8 ;  /* 0x0000000800007c02 */ /* 0x004fe20008000f00 */
[----:B------:R1:W-:Y:S04]  /*8020*/  UTMALDG.2D [UR16], [UR6] ;  /* 0x00000010060075b4 */ /* 0x0003e80008008000 */
[----:B------:R-:W2:Y:S01]  /*8030*/  SYNCS.PHASECHK.TRANS64.TRYWAIT P1, [UR13+0x40], R0 ;  /* 0x00004000ff0075a7 */ /* 0x000ea2000802110d */
[----:B-1----:R-:W-:-:S04]  /*8040*/  UIADD3 UR6, UP1, UPT, UR14, 0x1c0, URZ ;  /* 0x000001c00e067890 */ /* 0x002fc8000ff3e0ff */
[----:B------:R-:W-:Y:S01]  /*8050*/  UIADD3.X UR5, UPT, UPT, URZ, UR15, URZ, UP1, !UPT ;  /* 0x0000000fff057290 */ /* 0x000fe20008ffe4ff */
[----:B--2---:R-:W-:Y:S11]  /*8060*/  @!P1 BRA `(.L_x_53) ;  /* 0x0000005000809947 */ /* 0x004ff60003800000 */
.L_x_190:
[----:B------:R-:W-:Y:S01]  /*8070*/  ULEA UR12, UR4, UR20, 0xd ;  /* 0x00000014040c7291 */ /* 0x000fe2000f8e68ff */
[----:B------:R-:W-:Y:S01]  /*8080*/  PLOP3.LUT P1, PT, PT, PT, UP2, 0x80, 0x8 ;  /* 0x000000000008781c */ /* 0x000fe20003f2f028 */
[----:B------:R-:W-:Y:S01]  /*8090*/  UIADD3 UR4, UPT, UPT, UR4, 0x1, URZ ;  /* 0x0000000104047890 */ /* 0x000fe2000fffe0ff */
[----:B------:R1:W-:Y:S01]  /*80a0*/  @!P0 SYNCS.ARRIVE.TRANS64 RZ, [UR13], R2 ;  /* 0x00000002ffff89a7 */ /* 0x0003e2000800000d */
[----:B------:R-:W-:Y:S01]  /*80b0*/  UMOV UR14, URZ ;  /* 0x000000ff000e7c82 */ /* 0x000fe20008000000 */
[----:B------:R-:W-:Y:S01]  /*80c0*/  UMOV UR7, UR5 ;  /* 0x0000000500077c82 */ /* 0x000fe20008000000 */
[----:B------:R-:W-:Y:S01]  /*80d0*/  UISETP.NE.AND UP1, UPT, UR4, 0x8, UPT ;  /* 0x000000080400788c */ /* 0x000fe2000bf25270 */
[----:B------:R-:W-:Y:S01]  /*80e0*/  UMOV UR15, UR27 ;  /* 0x0000001b000f7c82 */ /* 0x000fe20008000000 */
[----:B------:R-:W-:Y:S01]  /*80f0*/  NOP ;  /* 0x0000000000007918 */ /* 0x000fe20000000000 */
[----:B------:R2:W-:Y:S01]  /*8100*/  UTMALDG.2D [UR12], [UR6] ;  /* 0x0000000c060075b4 */ /* 0x0005e20008008000 */
[----:B------:R-:W-:-:S02]  /*8110*/  USEL UR5, UR4, URZ, UP1 ;  /* 0x000000ff04057287 */ /* 0x000fc40008800000 */
[----:B--2---:R-:W-:-:S04]  /*8120*/  USEL UR6, URZ, 0x1, UP1 ;  /* 0x00000001ff067887 */ /* 0x004fc80008800000 */
[----:B------:R-:W-:Y:S01]  /*8130*/  ULOP3.LUT UR4, UR10, UR6, URZ, 0x3c, !UPT ;  /* 0x000000060a047292 */ /* 0x000fe2000f8e3cff */
[----:B------:R-:W-:Y:S11]  /*8140*/  @!P1 BRA `(.L_x_54) ;  /* 0x0000000000b89947 */ /* 0x000ff60003800000 */
[----:B------:R-:W2:Y:S01]  /*8150*/  LDC R3, c[0x0][0x398] ;  /* 0x0000e600ff037b82 */ /* 0x000ea20000000800 */
[----:B------:R-:W3:Y:S01]  /*8160*/  LDCU.64 UR6, c[0x0][0x348] ;  /* 0x00006900ff0677ac */ /* 0x000ee20008000a00 */
[----:B-1----:R-:W-:Y:S01]  /*8170*/  @!P0 MOV R2, 0x2000 ;  /* 0x0000200000028802 */ /* 0x002fe20000000f00 */
[----:B------:R-:W-:Y:S01]  /*8180*/  UMOV UR8, 0x80 ;  /* 0x0000008000087882 */ /* 0x000fe20000000000 */
[----:B------:R-:W-:Y:S01]  /*8190*/  UMOV UR14, URZ ;  /* 0x000000ff000e7c82 */ /* 0x000fe20008000000 */
[----:B------:R-:W-:Y:S01]  /*81a0*/  UMOV UR18, URZ ;  /* 0x000000ff00127c82 */ /* 0x000fe20008000000 */
[----:B---3--:R-:W-:Y:S02]  /*81b0*/  UIADD3 UR24, UP3, UPT, UR6, 0x100, URZ ;  /* 0x0000010006187890 */ /* 0x008fe4000ff7e0ff */
[----:B------:R-:W-:Y:S02]  /*81c0*/  UIADD3 UR22, UP1, UPT, UR6, 0x1c0, URZ ;  /* 0x000001c006167890 */ /* 0x000fe4000ff3e0ff */
[----:B------:R-:W-:-:S02]  /*81d0*/  UIADD3.X UR25, UPT, UPT, URZ, UR7, URZ, UP3, !UPT ;  /* 0x00000007ff197290 */ /* 0x000fc40009ffe4ff */
[----:B------:R-:W-:-:S12]  /*81e0*/  UIADD3.X UR23, UPT, UPT, URZ, UR7, URZ, UP1, !UPT ;  /* 0x00000007ff177290 */ /* 0x000fd80008ffe4ff */
.L_x_57:
[----:B------:R-:W-:Y:S02]  /*81f0*/  USHF.L.U32 UR7, UR4, 0x1f, URZ ;  /* 0x0000001f04077899 */ /* 0x000fe400080006ff */
[----:B------:R-:W-:Y:S02]  /*8200*/  ULEA UR13, UR5, UR11, 0x3 ;  /* 0x0000000b050d7291 */ /* 0x000fe4000f8e18ff */
[----:B------:R-:W-:Y:S02]  /*8210*/  UIADD3 UR6, UPT, UPT, UR5, 0x1, URZ ;  /* 0x0000000105067890 */ /* 0x000fe4000fffe0ff */
[----:B------:R-:W-:Y:S02]  /*8220*/  MOV R0, UR7 ;  /* 0x0000000700007c02 */ /* 0x000fe40008000f00 */
[----:B------:R-:W-:-:S03]  /*8230*/  UISETP.NE.AND UP1, UPT, UR6, 0x8, UPT ;  /* 0x000000080600788c */ /* 0x000fc6000bf25270 */
[----:B------:R-:W1:Y:S01]  /*8240*/  SYNCS.PHASECHK.TRANS64.TRYWAIT P1, [UR13+0x40], R0 ;  /* 0x00004000ff0075a7 */ /* 0x000e62000802110d */
[----:B------:R-:W-:-:S04]  /*8250*/  USEL UR10, URZ, 0x1, UP1 ;  /* 0x00000001ff0a7887 */ /* 0x000fc80008800000 */
[----:B------:R-:W-:Y:S01]  /*8260*/  ULOP3.LUT UR10, UR4, UR10, URZ, 0x3c, !UPT ;  /* 0x0000000a040a7292 */ /* 0x000fe2000f8e3cff */
[----:B-1-3--:R-:W-:Y:S11]  /*8270*/  @!P1 BRA `(.L_x_55) ;  /* 0x00000050000c9947 */ /* 0x00aff60003800000 */
.L_x_191:
[----:B------:R-:W-:Y:S01]  /*8280*/  USEL UR4, UR6, URZ, UP1 ;  /* 0x000000ff06047287 */ /* 0x000fe20008800000 */
[----:B------:R-:W-:Y:S01]  /*8290*/  @!P0 IMAD.MOV.U32 R0, RZ, RZ, 0x2000 ;  /* 0x00002000ff008424 */ /* 0x000fe200078e00ff */
[----:B------:R-:W-:Y:S01]  /*82a0*/  USHF.L.U32 UR7, UR10, 0x1f, URZ ;  /* 0x0000001f0a077899 */ /* 0x000fe200080006ff */
[----:B------:R-:W-:Y:S01]  /*82b0*/  NOP ;  /* 0x0000000000007918 */ /* 0x000fe20000000000 */
[----:B------:R-:W-:Y:S01]  /*82c0*/  UIADD3 UR15, UPT, UPT, UR27, UR8, URZ ;  /* 0x000000081b0f7290 */ /* 0x000fe2000fffe0ff */
[----:B------:R1:W-:Y:S01]  /*82d0*/  @!P0 SYNCS.ARRIVE.TRANS64 RZ, [UR13], R0 ;  /* 0x00000000ffff89a7 */ /* 0x0003e2000800000d */
[----:B------:R-:W-:Y:S01]  /*82e0*/  ULEA UR12, UR5, UR20, 0xd ;  /* 0x00000014050c7291 */ /* 0x000fe2000f8e68ff */
[----:B------:R-:W-:Y:S01]  /*82f0*/  NOP ;  /* 0x0000000000007918 */ /* 0x000fe20000000000 */
[----:B------:R-:W-:-:S07]  /*8300*/  ULEA UR17, UR4, UR11, 0x3 ;  /* 0x0000000b04117291 */ /* 0x000fce000f8e18ff */
[----:B------:R3:W-:Y:S01]  /*8310*/  UTMALDG.2D [UR12], [UR24] ;  /* 0x0000000c180075b4 */ /* 0x0007e20008008000 */
[----:B------:R-:W-:Y:S02]  /*8320*/  UIADD3 UR8, UPT, UPT, UR8, 0x80, URZ ;  /* 0x0000008008087890 */ /* 0x000fe4000fffe0ff */
[----:B------:R-:W-:-:S04]  /*8330*/  ULEA UR16, UR4, UR20, 0xd ;  /* 0x0000001404107291 */ /* 0x000fc8000f8e68ff */
[----:B--2---:R-:W-:Y:S02]  /*8340*/  ISETP.LE.AND P1, PT, R3, UR8, PT ;  /* 0x0000000803007c0c */ /* 0x004fe4000bf23270 */
[----:B-1----:R-:W-:-:S04]  /*8350*/  MOV R0, UR7 ;  /* 0x0000000700007c02 */ /* 0x002fc80008000f00 */
[----:B------:R-:W1:Y:S02]  /*8360*/  SYNCS.PHASECHK.TRANS64.TRYWAIT P2, [UR17+0x40], R0 ;  /* 0x00004000ff0075a7 */ /* 0x000e640008041111 */
[----:B-1-3--:R-:W-:Y:S05]  /*8370*/  @!P2 BRA `(.L_x_56) ;  /* 0x0000004c00dca947 */ /* 0x00afea0003800000 */
.L_x_192:
[----:B------:R-:W-:Y:S01]  /*8380*/  UIADD3 UR4, UPT, UPT, UR4, 0x1, URZ ;  /* 0x0000000104047890 */ /* 0x000fe2000fffe0ff */
[----:B------:R-:W-:-:S03]  /*8390*/  NOP ;  /* 0x0000000000007918 */ /* 0x000fc60000000000 */
[----:B------:R-:W-:Y:S01]  /*83a0*/  UISETP.NE.AND UP1, UPT, UR4, 0x8, UPT ;  /* 0x000000080400788c */ /* 0x000fe2000bf25270 */
[----:B------:R3:W-:Y:S01]  /*83b0*/  @!P0 SYNCS.ARRIVE.TRANS64 RZ, [UR17], R2 ;  /* 0x00000002ffff89a7 */ /* 0x0007e20008000011 */
[----:B------:R-:W-:Y:S01]  /*83c0*/  UMOV UR19, UR15 ;  /* 0x0000000f00137c82 */ /* 0x000fe20008000000 */
[----:B------:R-:W-:Y:S01]  /*83d0*/  NOP ;  /* 0x0000000000007918 */ /* 0x000fe20000000000 */
[----:B------:R-:W-:Y:S01]  /*83e0*/  USEL UR6, URZ, 0x1, UP1 ;  /* 0x00000001ff067887 */ /* 0x000fe20008800000 */
[----:B------:R3:W-:Y:S01]  /*83f0*/  UTMALDG.2D [UR16], [UR22] ;  /* 0x00000010160075b4 */ /* 0x0007e20008008000 */
[----:B------:R-:W-:Y:S02]  /*8400*/  USEL UR5, UR4, URZ, UP1 ;  /* 0x000000ff04057287 */ /* 0x000fe40008800000 */
[----:B------:R-:W-:Y:S01]  /*8410*/  ULOP3.LUT UR4, UR10, UR6, URZ, 0x3c, !UPT ;  /* 0x000000060a047292 */ /* 0x000fe2000f8e3cff */
[----:B------:R-:W-:Y:S11]  /*8420*/  @!P1 BRA `(.L_x_57) ;  /* 0xfffffffc00709947 */ /* 0x000ff6000383ffff */
.L_x_54:
[----:B------:R-:W-:Y:S01]  /*8430*/  UIADD3 UR21, UPT, UPT, UR21, 0x4e, URZ ;  /* 0x0000004e15157890 */ /* 0x000fe2000fffe0ff */
[----:B------:R-:W-:-:S03]  /*8440*/  LOP3.LUT R4, R4, 0x1, RZ, 0x3c, !PT ;  /* 0x0000000104047812 */ /* 0x000fc600078e3cff */
[----:B------:R-:W-:-:S06]  /*8450*/  UISETP.GE.AND UP1, UPT, UR21, UR31, UPT ;  /* 0x0000001f1500728c */ /* 0x000fcc000bf26270 */
[----:B------:R-:W-:-:S13]  /*8460*/  PLOP3.LUT P0, PT, PT, PT, UP1, 0x80, 0x8 ;  /* 0x000000000008781c */ /* 0x000fda0003f0f018 */
[----:B------:R-:W-:Y:S05]  /*8470*/  @!P0 BRA `(.L_x_58) ;  /* 0xfffffff4000c8947 */ /* 0x000fea000383ffff */
.L_x_49:
[----:B------:R-:W-:Y:S06]  /*8480*/  BAR.SYNC.DEFER_BLOCKING 0x1 ;  /* 0x0040000000007b1d */ /* 0x000fec0000010000 */
.L_x_59:
[----:B------:R-:W-:-:S08]  /*8490*/  NOP ;  /* 0x0000000000007918 */ /* 0x000fd00000000000 */
[----:B------:R-:W2:Y:S02]  /*84a0*/  USETMAXREG.TRY_ALLOC.CTAPOOL UP0, 0x50 ;  /* 0x00000050000079c8 */ /* 0x000ea40008000600 */
[----:B--2---:R-:W-:-:S13]  /*84b0*/  PLOP3.LUT P0, PT, PT, PT, UP0, 0x80, 0x8 ;  /* 0x000000000008781c */ /* 0x004fda0003f0f008 */
[----:B------:R-:W-:Y:S05]  /*84c0*/  @!P0 BRA `(.L_x_59) ;  /* 0xfffffffc00f08947 */ /* 0x000fea000383ffff */
[----:B------:R-:W-:Y:S05]  /*84d0*/  BRA `(.L_x_1) ;  /* 0xffffff7c001c7947 */ /* 0x000fea000383ffff */
.L_x_0:
[----:B------:R-:W-:-:S08]  /*84e0*/  NOP ;  /* 0x0000000000007918 */ /* 0x000fd00000000000 */
[----:B------:R-:W1:Y:S02]  /*84f0*/  USETMAXREG.TRY_ALLOC.CTAPOOL UP0, 0x100 ;  /* 0x00000100000079c8 */ /* 0x000e640008000600 */
[----:B-1----:R-:W-:-:S13]  /*8500*/  PLOP3.LUT P0, PT, PT, PT, UP0, 0x80, 0x8 ;  /* 0x000000000008781c */ /* 0x002fda0003f0f008 */
[----:B------:R-:W-:Y:S05]  /*8510*/  @!P0 BRA `(.L_x_0) ;  /* 0xfffffffc00f08947 */ /* 0x000fea000383ffff */
[----:B------:R-:W1:Y:S02]  /*8520*/  S2R R0, SR_TID.X ;  /* 0x0000000000007919 */ /* 0x000e640000002100 */
[----:B-1----:R-:W-:-:S13]  /*8530*/  ISETP.GE.U32.AND P1, PT, R0, 0x20, PT ;  /* 0x000000200000780c */ /* 0x002fda0003f26070 */
[----:B------:R-:W-:Y:S05]  /*8540*/  @P1 BRA `(.L_x_60) ;  /* 0x0000000000b01947 */ /* 0x000fea0003800000 */
[----:B------:R-:W1:Y:S01]  /*8550*/  S2UR UR5, SR_CgaCtaId ;  /* 0x00000000000579c3 */ /* 0x000e620000008800 */
[----:B------:R-:W-:Y:S01]  /*8560*/  NOP ;  /* 0x0000000000007918 */ /* 0x000fe20000000000 */
[----:B------:R-:W-:Y:S02]  /*8570*/  UMOV UR4, 0x40 ;  /* 0x0000004000047882 */ /* 0x000fe40000000000 */
[----:B-1----:R-:W-:-:S09]  /*8580*/  ULEA UR4, UR5, UR4, 0x18 ;  /* 0x0000000405047291 */ /* 0x002fd2000f8ec0ff */
[----:B------:R-:W1:Y:S02]  /*8590*/  LDS.U8 R0, [UR4] ;  /* 0x00000004ff007984 */ /* 0x000e640008000000 */
[----:B-1----:R-:W-:-:S13]  /*85a0*/  ISETP.NE.AND P0, PT, R0, RZ, PT ;  /* 0x000000ff0000720c */ /* 0x002fda0003f05270 */
[----:B------:R-:W-:Y:S05]  /*85b0*/  @P0 BRA `(.L_x_61) ;  /* 0x00000000007c0947 */ /* 0x000fea0003800000 */
[----:B------:R-:W-:-:S13]  /*85c0*/  ELECT P0, URZ, PT ;  /* 0x0000000000ff782f */ /* 0x000fda0003800000 */
[----:B------:R-:W-:Y:S05]  /*85d0*/  @!P0 BRA `(.L_x_62) ;  /* 0x0000000000848947 */ /* 0x000fea0003800000 */
[----:B------:R-:W-:Y:S01]  /*85e0*/  UMOV UR4, 0x10 ;  /* 0x0000001000047882 */ /* 0x000fe20000000000 */
[----:B------:R-:W-:-:S04]  /*85f0*/  IMAD.MOV.U32 R2, RZ, RZ, 0xffff ;  /* 0x0000ffffff027424 */ /* 0x000fc800078e00ff */
[----:B------:R-:W-:Y:S04]  /*8600*/  DEPBAR.LE SB1, 0x36 ;  /* 0x00009d800000791a */ /* 0x000fe80000000000 */
[----:B------:R-:W1:Y:S02]  /*8610*/  UTCATOMSWS.FIND_AND_SET.ALIGN UP0, UR4, UR4 ;  /* 0x00000004000475e3 */ /* 0x000e640008000800 */
[----:B-1----:R-:W-:Y:S01]  /*8620*/  PLOP3.LUT P0, PT, PT, PT, UP0, 0x80, 0x8 ;  /* 0x000000000008781c */ /* 0x002fe20003f0f008 */
[----:B------:R-:W-:-:S03]  /*8630*/  IMAD.U32 R5, RZ, RZ, UR4 ;  /* 0x00000004ff057e24 */ /* 0x000fc6000f8e00ff */
[----:B------:R-:W-:-:S04]  /*8640*/  SEL R0, RZ, 0xffffffff, !P0 ;  /* 0xffffffffff007807 */ /* 0x000fc80004000000 */
[----:B------:R-:W-:Y:S01]  /*8650*/  ISETP.NE.AND P0, PT, R0, RZ, PT ;  /* 0x000000ff0000720c */ /* 0x000fe20003f05270 */
[----:B------:R-:W-:-:S12]  /*8660*/  IMAD.MOV.U32 R0, RZ, RZ, 0x1 ;  /* 0x00000001ff007424 */ /* 0x000fd800078e00ff */
[----:B------:R-:W-:Y:S05]  /*8670*/  @P0 BRA `(.L_x_63) ;  /* 0x0000000000240947 */ /* 0x000fea0003800000 */
.L_x_64:
[----:B------:R-:W-:Y:S05]  /*8680*/  NANOSLEEP 0x64 ;  /* 0x000000640000795d */ /* 0x000fea0003800000 */
[----:B------:R-:W-:-:S05]  /*8690*/  UMOV UR4, 0x10 ;  /* 0x0000001000047882 */ /* 0x000fca0000000000 */
[----:B------:R-:W-:Y:S04]  /*86a0*/  DEPBAR.LE SB1, 0x36 ;  /* 0x00009d800000791a */ /* 0x000fe80000000000 */
[----:B------:R-:W1:Y:S02]  /*86b0*/  UTCATOMSWS.FIND_AND_SET.ALIGN UP0, UR4, UR4 ;  /* 0x00000004000475e3 */ /* 0x000e640008000800 */
[----:B-1----:R-:W-:Y:S01]  /*86c0*/  PLOP3.LUT P0, PT, PT, PT, UP0, 0x80, 0x8 ;  /* 0x000000000008781c */ /* 0x002fe20003f0f008 */
[----:B------:R-:W-:-:S03]  /*86d0*/  IMAD.U32 R5, RZ, RZ, UR4 ;  /* 0x00000004ff057e24 */ /* 0x000fc6000f8e00ff */
[----:B------:R-:W-:-:S04]  /*86e0*/  SEL R3, RZ, 0xffffffff, !P0 ;  /* 0xffffffffff037807 */ /* 0x000fc80004000000 */
[----:B------:R-:W-:-:S13]  /*86f0*/  ISETP.NE.AND P0, PT, R3, RZ, PT ;  /* 0x000000ff0300720c */ /* 0x000fda0003f05270 */
[----:B------:R-:W-:Y:S05]  /*8700*/  @!P0 BRA `(.L_x_64) ;  /* 0xfffffffc00dc8947 */ /* 0x000fea000383ffff */
.L_x_63:
[C---:B------:R-:W-:Y:S01]  /*8710*/  VIADD R3, R5.reuse, 0x10 ;  /* 0x0000001005037836 */ /* 0x040fe20000000000 */
[----:B------:R-:W-:Y:S01]  /*8720*/  UMOV UR4, 0x50 ;  /* 0x0000005000047882 */ /* 0x000fe20000000000 */
[----:B------:R-:W-:Y:S01]  /*8730*/  SHF.L.U32 R2, R2, R5, RZ ;  /* 0x0000000502027219 */ /* 0x000fe200000006ff */
[----:B------:R-:W-:Y:S01]  /*8740*/  ULEA UR4, UR5, UR4, 0x18 ;  /* 0x0000000405047291 */ /* 0x000fe2000f8ec0ff */
[----:B------:R-:W-:Y:S01]  /*8750*/  IMAD.SHL.U32 R5, R5, 0x20, RZ ;  /* 0x0000002005057824 */ /* 0x000fe200078e00ff */
[----:B------:R-:W-:-:S04]  /*8760*/  SHF.L.U32 R3, R0, R3, RZ ;  /* 0x0000000300037219 */ /* 0x000fc800000006ff */
[----:B------:R-:W-:-:S05]  /*8770*/  LOP3.LUT R2, R3, R2, RZ, 0xfc, !PT ;  /* 0x0000000203027212 */ /* 0x000fca00078efcff */
[----:B------:R1:W-:Y:S04]  /*8780*/  ATOMS.OR RZ, [UR4], R2 ;  /* 0x00000002ffff798c */ /* 0x0003e8000b000004 */
[----:B------:R1:W-:Y:S01]  /*8790*/  STS [UR20], R5 ;  /* 0x00000005ff007988 */ /* 0x0003e20008000814 */
[----:B------:R-:W-:Y:S05]  /*87a0*/  BRA `(.L_x_62) ;  /* 0x0000000000107947 */ /* 0x000fea0003800000 */
.L_x_61:
[----:B------:R-:W-:Y:S02]  /*87b0*/  MOV R0, 0xffffffff ;  /* 0xffffffff00007802 */ /* 0x000fe40000000f00 */
[----:B------:R-:W-:-:S03]  /*87c0*/  MOV R2, 0x87f0 ;  /* 0x000087f000027802 */ /* 0x000fc60000000f00 */
[----:B------:R1:W-:Y:S04]  /*87d0*/  STS [UR20], R0 ;  /* 0x00000000ff007988 */ /* 0x0003e80008000814 */
[----:B-1----:R-:W-:Y:S05]  /*87e0*/  CALL.REL.NOINC `($__internal_1_$__cuda_sm10x_tcgen05_guardrail_trap_phase_invalid_during_alloc) ;  /* 0x0000004c006c7944 */ /* 0x002fea0003c00000 */
.L_x_62:
[----:B------:R-:W-:Y:S05]  /*87f0*/  WARPSYNC.ALL ;  /* 0x0000000000007948 */ /* 0x000fea0003800000 */
[----:B------:R-:W-:Y:S01]  /*8800*/  NOP ;  /* 0x0000000000007918 */ /* 0x000fe20000000000 */
.L_x_60:
[----:B------:R-:W2:Y:S08]  /*8810*/  S2UR UR6, SR_CgaCtaId ;  /* 0x00000000000679c3 */ /* 0x000eb00000008800 */
[----:B------:R-:W-:Y:S01]  /*8820*/  BAR.SYNC.DEFER_BLOCKING 0x0, 0x80 ;  /* 0x0002000000007b1d */ /* 0x000fe20000010000 */
[----:B------:R-:W-:-:S05]  /*8830*/  IMAD.MOV.U32 R6, RZ, RZ, 0x5040302 ;  /* 0x05040302ff067424 */ /* 0x000fca00078e00ff */
[----:B------:R-:W-:Y:S01]  /*8840*/  UMOV UR4, 0x400 ;  /* 0x0000040000047882 */ /* 0x000fe20000000000 */
[----:B------:R-:W3:Y:S01]  /*8850*/  S2R R8, SR_TID.X ;  /* 0x0000000000087919 */ /* 0x000ee20000002100 */
[----:B--2---:R-:W-:-:S09]  /*8860*/  ULEA UR4, UR6, UR4, 0x18 ;  /* 0x0000000406047291 */ /* 0x004fd2000f8ec0ff */
[----:B------:R-:W2:Y:S01]  /*8870*/  LDS R0, [UR4] ;  /* 0x00000004ff007984 */ /* 0x000ea20008000800 */
[----:B---3--:R-:W-:Y:S01]  /*8880*/  LOP3.LUT R7, R8, 0x7f, RZ, 0xc0, !PT ;  /* 0x0000007f08077812 */ /* 0x008fe200078ec0ff */
[----:B------:R-:W-:Y:S03]  /*8890*/  BAR.SYNC.DEFER_BLOCKING 0x0, 0x80 ;  /* 0x0002000000007b1d */ /* 0x000fe60000010000 */
[----:B------:R-:W-:Y:S02]  /*88a0*/  ISETP.NE.AND P0, PT, R7, RZ, PT ;  /* 0x000000ff0700720c */ /* 0x000fe40003f05270 */
[----:B--2---:R-:W-:Y:S01]  /*88b0*/  R2UR UR25, R0 ;  /* 0x00000000001972ca */ /* 0x004fe200000e0000 */
[----:B------:R-:W-:-:S14]  /*88c0*/  @P1 BRA `(.L_x_65) ;  /* 0x0000000000181947 */ /* 0x000fdc0003800000 */
[----:B------:R-:W-:Y:S01]  /*88d0*/  ELECT P2, URZ, PT ;  /* 0x0000000000ff782f */ /* 0x000fe20003840000 */
[----:B------:R-:W-:Y:S01]  /*88e0*/  HFMA2 R0, -RZ, RZ, 0, 5.9604644775390625e-08 ;  /* 0x00000001ff007431 */ /* 0x000fe200000001ff */
[----:B------:R-:W-:Y:S01]  /*88f0*/  UMOV UR5, 0x40 ;  /* 0x0000004000057882 */ /* 0x000fe20000000000 */
[----:B------:R-:W-:Y:S01]  /*8900*/  UVIRTCOUNT.DEALLOC.SMPOOL 0x80 ;  /* 0x000000800000784c */ /* 0x000fe20000000000 */
[----:B------:R-:W-:-:S09]  /*8910*/  ULEA UR5, UR6, UR5, 0x18 ;  /* 0x0000000506057291 */ /* 0x000fd2000f8ec0ff */
[----:B------:R2:W-:Y:S03]  /*8920*/  @P2 STS.U8 [UR5], R0 ;  /* 0x00000000ff002988 */ /* 0x0005e60008000005 */
.L_x_65:
[----:B------:R-:W-:Y:S04]  /*8930*/  BSSY.RECONVERGENT B0, `(.L_x_66) ;  /* 0x000000d000007945 */ /* 0x000fe80003800200 */
[----:B------:R-:W-:Y:S05]  /*8940*/  @P0 BRA `(.L_x_67) ;  /* 0x00000000002c0947 */ /* 0x000fea0003800000 */
[----:B------:R-:W-:Y:S02]  /*8950*/  UMOV UR6, 0x1 ;  /* 0x0000000100067882 */ /* 0x000fe40000000000 */
[----:B------:R-:W-:-:S04]  /*8960*/  UIADD3 UR10, UPT, UPT, -UR6, 0x100000, URZ ;  /* 0x00100000060a7890 */ /* 0x000fc8000fffe1ff */
[----:B------:R-:W-:Y:S02]  /*8970*/  USHF.L.U32 UR11, UR10, 0xb, URZ ;  /* 0x0000000b0a0b7899 */ /* 0x000fe400080006ff */
[----:B------:R-:W-:Y:S02]  /*8980*/  USHF.L.U32 UR10, UR10, 0x1, URZ ;  /* 0x000000010a0a7899 */ /* 0x000fe400080006ff */
[----:B------:R-:W-:-:S04]  /*8990*/  UIADD3 UR6, UPT, UPT, -UR6, 0x100000, URZ ;  /* 0x0010000006067890 */ /* 0x000fc8000fffe1ff */
[----:B------:R-:W-:Y:S02]  /*89a0*/  USHF.L.U32 UR7, UR6, 0xb, URZ ;  /* 0x0000000b06077899 */ /* 0x000fe400080006ff */
[----:B------:R-:W-:Y:S01]  /*89b0*/  USHF.L.U32 UR6, UR6, 0x1, URZ ;  /* 0x0000000106067899 */ /* 0x000fe200080006ff */
[----:B------:R-:W3:Y:S03]  /*89c0*/  FENCE.VIEW.ASYNC.S ;  /* 0x00000000000073c6 */ /* 0x000ee60000000000 */
[----:B---3--:R3:W4:Y:S08]  /*89d0*/  SYNCS.EXCH.64 URZ, [UR4+0x18210], UR10 ;  /* 0x0182100a04ff75b2 */ /* 0x0087300008000100 */
[----:B------:R3:W1:Y:S01]  /*89e0*/  SYNCS.EXCH.64 URZ, [UR4+0x18220], UR6 ;  /* 0x0182200604ff75b2 */ /* 0x0006620008000100 */
[----:B------:R-:W-:Y:S01]  /*89f0*/  NOP ;  /* 0x0000000000007918 */ /* 0x000fe20000000000 */
.L_x_67:
[----:B---3--:R-:W-:Y:S05]  /*8a00*/  BSYNC.RECONVERGENT B0 ;  /* 0x0000000000007941 */ /* 0x008fea0003800200 */
.L_x_66:
[----:B-1--4-:R-:W-:Y:S06]  /*8a10*/  BAR.SYNC.DEFER_BLOCKING 0x0, 0x80 ;  /* 0x0002000000007b1d */ /* 0x012fec0000010000 */
[----:B------:R-:W-:Y:S01]  /*8a20*/  BSSY.RECONVERGENT B0, `(.L_x_68) ;  /* 0x000000f000007945 */ /* 0x000fe20003800200 */
[----:B------:R-:W-:Y:S01]  /*8a30*/  @!P0 SYNCS.ARRIVE.TRANS64.A1T0 RZ, [UR4+0x18220], RZ ;  /* 0x018220ffffff89a7 */ /* 0x000fe20008100004 */
[----:B------:R-:W-:Y:S06]  /*8a40*/  BAR.SYNC.DEFER_BLOCKING 0x0, 0x80 ;  /* 0x0002000000007b1d */ /* 0x000fec0000010000 */
        /* <DEDUP_REMOVED lines=8> */
[----:B------:R-:W1:Y:S03]  /*8ad0*/  FENCE.VIEW.ASYNC.S ;  /* 0x00000000000073c6 */ /* 0x000e660000000000 */
[----:B-1----:R1:W3:Y:S08]  /*8ae0*/  SYNCS.EXCH.64 URZ, [UR4+0x18218], UR10 ;  /* 0x0182180a04ff75b2 */ /* 0x0022f00008000100 */
[----:B------:R1:W4:Y:S01]  /*8af0*/  SYNCS.EXCH.64 URZ, [UR4+0x18228], UR6 ;  /* 0x0182280604ff75b2 */ /* 0x0003220008000100 */
[----:B------:R-:W-:Y:S01]  /*8b00*/  NOP ;  /* 0x0000000000007918 */ /* 0x000fe20000000000 */
.L_x_69:
[----:B-1----:R-:W-:Y:S05]  /*8b10*/  BSYNC.RECONVERGENT B0 ;  /* 0x0000000000007941 */ /* 0x002fea0003800200 */
.L_x_68:
[----:B---34-:R-:W-:Y:S06]  /*8b20*/  BAR.SYNC.DEFER_BLOCKING 0x0, 0x80 ;  /* 0x0002000000007b1d */ /* 0x018fec0000010000 */
        /* <DEDUP_REMOVED lines=15> */
.L_x_71:
[----:B-1----:R-:W-:Y:S05]  /*8c20*/  BSYNC.RECONVERGENT B0 ;  /* 0x0000000000007941 */ /* 0x002fea0003800200 */
.L_x_70:
        /* <DEDUP_REMOVED lines=16> */
.L_x_73:
[----:B-1----:R-:W-:Y:S05]  /*8d30*/  BSYNC.RECONVERGENT B0 ;  /* 0x0000000000007941 */ /* 0x002fea0003800200 */
.L_x_72:
        /* <DEDUP_REMOVED lines=16> */
.L_x_75:
[----:B-1----:R-:W-:Y:S05]  /*8e40*/  BSYNC.RECONVERGENT B0 ;  /* 0x0000000000007941 */ /* 0x002fea0003800200 */
.L_x_74:
        /* <DEDUP_REMOVED lines=16> */
.L_x_77:
[----:B-1----:R-:W-:Y:S05]  /*8f50*/  BSYNC.RECONVERGENT B0 ;  /* 0x0000000000007941 */ /* 0x002fea0003800200 */
.L_x_76:
        /* <DEDUP_REMOVED lines=16> */
.L_x_79:
[----:B-1----:R-:W-:Y:S05]  /*9060*/  BSYNC.RECONVERGENT B0 ;  /* 0x0000000000007941 */ /* 0x002fea0003800200 */
.L_x_78:
        /* <DEDUP_REMOVED lines=16> */
.L_x_81:
[----:B-1----:R-:W-:Y:S05]  /*9170*/  BSYNC.RECONVERGENT B0 ;  /* 0x0000000000007941 */ /* 0x002fea0003800200 */
.L_x_80:
        /* <DEDUP_REMOVED lines=16> */
.L_x_83:
[----:B-1----:R-:W-:Y:S05]  /*9280*/  BSYNC.RECONVERGENT B0 ;  /* 0x0000000000007941 */ /* 0x002fea0003800200 */
.L_x_82:
        /* <DEDUP_REMOVED lines=16> */
.L_x_85:
[----:B-1----:R-:W-:Y:S05]  /*9390*/  BSYNC.RECONVERGENT B0 ;  /* 0x0000000000007941 */ /* 0x002fea0003800200 */
.L_x_84:
        /* <DEDUP_REMOVED lines=16> */
.L_x_87:
[----:B-1----:R-:W-:Y:S05]  /*94a0*/  BSYNC.RECONVERGENT B0 ;  /* 0x0000000000007941 */ /* 0x002fea0003800200 */
.L_x_86:
        /* <DEDUP_REMOVED lines=16> */
.L_x_89:
[----:B-1----:R-:W-:Y:S05]  /*95b0*/  BSYNC.RECONVERGENT B0 ;  /* 0x0000000000007941 */ /* 0x002fea0003800200 */
.L_x_88:
        /* <DEDUP_REMOVED lines=16> */
.L_x_91:
[----:B-1----:R-:W-:Y:S05]  /*96c0*/  BSYNC.RECONVERGENT B0 ;  /* 0x0000000000007941 */ /* 0x002fea0003800200 */
.L_x_90:
        /* <DEDUP_REMOVED lines=16> */
.L_x_93:
[----:B-1----:R-:W-:Y:S05]  /*97d0*/  BSYNC.RECONVERGENT B0 ;  /* 0x0000000000007941 */ /* 0x002fea0003800200 */
.L_x_92:
        /* <DEDUP_REMOVED lines=16> */
.L_x_95:
[----:B-1----:R-:W-:Y:S05]  /*98e0*/  BSYNC.RECONVERGENT B0 ;  /* 0x0000000000007941 */ /* 0x002fea0003800200 */
.L_x_94:
        /* <DEDUP_REMOVED lines=16> */
.L_x_97:
[----:B-1----:R-:W-:Y:S05]  /*99f0*/  BSYNC.RECONVERGENT B0 ;  /* 0x0000000000007941 */ /* 0x002fea0003800200 */
.L_x_96:
        /* <DEDUP_REMOVED lines=16> */
.L_x_99:
[----:B-1----:R-:W-:Y:S05]  /*9b00*/  BSYNC.RECONVERGENT B0 ;  /* 0x0000000000007941 */ /* 0x002fea0003800200 */
.L_x_98:
        /* <DEDUP_REMOVED lines=16> */
.L_x_101:
[----:B-1----:R-:W-:Y:S05]  /*9c10*/  BSYNC.RECONVERGENT B0 ;  /* 0x0000000000007941 */ /* 0x002fea0003800200 */
.L_x_100:
[----:B---34-:R-:W-:Y:S01]  /*9c20*/  BAR.SYNC.DEFER_BLOCKING 0x0, 0x80 ;  /* 0x0002000000007b1d */ /* 0x018fe20000010000 */
[----:B------:R-:W-:Y:S01]  /*9c30*/  UIADD3 UR6, UPT, UPT, UR25, 0x80, URZ ;  /* 0x0000008019067890 */ /* 0x000fe2000fffe0ff */
[----:B------:R-:W-:Y:S01]  /*9c40*/  HFMA2 R3, -RZ, RZ, 1.5318393707275390625e-05, 1.5318393707275390625e-05 ;  /* 0x01010101ff037431 */ /* 0x000fe200000001ff */
[----:B------:R-:W-:Y:S01]  /*9c50*/  UIADD3 UR5, UPT, UPT, UR25, 0x100, URZ ;  /* 0x0000010019057890 */ /* 0x000fe2000fffe0ff */
[----:B------:R-:W-:Y:S01]  /*9c60*/  MOV R2, RZ ;  /* 0x000000ff00027202 */ /* 0x000fe20000000f00 */
[----:B------:R-:W-:Y:S01]  /*9c70*/  IMAD.U32 R5, RZ, RZ, UR25 ;  /* 0x00000019ff057e24 */ /* 0x000fe2000f8e00ff */
[----:B------:R-:W-:Y:S01]  /*9c80*/  UMOV UR24, URZ ;  /* 0x000000ff00187c82 */ /* 0x000fe20008000000 */
[----:B------:R-:W-:Y:S02]  /*9c90*/  MOV R4, UR6 ;  /* 0x0000000600047c02 */ /* 0x000fe40008000f00 */
[----:B--2---:R-:W-:Y:S01]  /*9ca0*/  IMAD.U32 R0, RZ, RZ, UR5 ;  /* 0x00000005ff007e24 */ /* 0x004fe2000f8e00ff */
[----:B------:R-:W-:Y:S01]  /*9cb0*/  @!P0 SYNCS.ARRIVE.TRANS64.A1T0 RZ, [UR4+0x182f0], RZ ;  /* 0x0182f0ffffff89a7 */ /* 0x000fe20008100004 */
[----:B------:R-:W-:Y:S04]  /*9cc0*/  STS.64 [UR4+0x18270], R2 ;  /* 0x01827002ff007988 */ /* 0x000fe80008000a04 */
[----:B------:R-:W-:Y:S04]  /*9cd0*/  STS [UR4+0x18278], R6 ;  /* 0x01827806ff007988 */ /* 0x000fe80008000804 */
[----:B------:R-:W-:Y:S04]  /*9ce0*/  STS [UR4+0x18000], R5 ;  /* 0x01800005ff007988 */ /* 0x000fe80008000804 */
[----:B------:R-:W-:Y:S04]  /*9cf0*/  STS [UR4+0x18008], R4 ;  /* 0x01800804ff007988 */ /* 0x000fe80008000804 */
[----:B------:R1:W-:Y:S01]  /*9d00*/  STS [UR4+0x18010], R0 ;  /* 0x01801000ff007988 */ /* 0x0003e20008000804 */
[----:B------:R-:W-:Y:S08]  /*9d10*/  BAR.SYNC.DEFER_BLOCKING 0x1 ;  /* 0x0040000000007b1d */ /* 0x000ff00000010000 */
[----:B-1----:R-:W1:-:S00]  /*9d20*/  USETMAXREG.DEALLOC.CTAPOOL 0x68 ;  /* 0x00000068000079c8 */ /* 0x002e4000080e0500 */
[----:B------:R-:W2:Y:S07]  /*9d30*/  LDCU UR5, c[0x0][0x398] ;  /* 0x00007300ff0577ac */ /* 0x000eae0008000800 */
[----:B------:R-:W3:Y:S01]  /*9d40*/  S2UR UR21, SR_CTAID.X ;  /* 0x00000000001579c3 */ /* 0x000ee20000002500 */
[----:B--2---:R-:W-:-:S04]  /*9d50*/  UIADD3 UR5, UPT, UPT, UR5, 0xff, URZ ;  /* 0x000000ff05057890 */ /* 0x004fc8000fffe0ff */
[----:B------:R-:W-:-:S04]  /*9d60*/  USHF.R.S32.HI UR23, URZ, 0x1f, UR5 ;  /* 0x0000001fff177899 */ /* 0x000fc80008011405 */
[----:B------:R-:W-:-:S04]  /*9d70*/  ULEA.HI UR23, UR23, UR5, URZ, 0x8 ;  /* 0x0000000517177291 */ /* 0x000fc8000f8f40ff */
[----:B------:R-:W-:-:S04]  /*9d80*/  USHF.R.S32.HI UR23, URZ, 0x8, UR23 ;  /* 0x00000008ff177899 */ /* 0x000fc80008011417 */
[----:B------:R-:W-:-:S04]  /*9d90*/  UIMAD UR27, UR9, UR23, URZ ;  /* 0x00000017091b72a4 */ /* 0x000fc8000f8e02ff */
[----:B---3--:R-:W-:Y:S01]  /*9da0*/  UISETP.GE.AND UP0, UPT, UR21, UR27, UPT ;  /* 0x0000001b1500728c */ /* 0x008fe2000bf06270 */
[----:B------:R-:W-:Y:S05]  /*9db0*/  BAR.SYNC.DEFER_BLOCKING 0x1 ;  /* 0x0040000000007b1d */ /* 0x000fea0000010000 */
[----:B------:R-:W-:-:S13]  /*9dc0*/  PLOP3.LUT P2, PT, PT, PT, UP0, 0x80, 0x8 ;  /* 0x000000000008781c */ /* 0x000fda0003f4f008 */
[----:B-1----:R-:W-:Y:S05]  /*9dd0*/  @P2 BRA `(.L_x_102) ;  /* 0x0000002000e42947 */ /* 0x002fea0003800000 */
[----:B------:R-:W1:Y:S01]  /*9de0*/  LDCU UR5, c[0x0][0x398] ;  /* 0x00007300ff0577ac */ /* 0x000e620008000800 */
[----:B------:R-:W-:Y:S01]  /*9df0*/  IMAD.SHL.U32 R68, R8, 0x8, RZ ;  /* 0x0000000808447824 */ /* 0x000fe200078e00ff */
[----:B------:R-:W-:-:S04]  /*9e00*/  USHF.L.U32 UR23, UR23, 0x3, URZ ;  /* 0x0000000317177899 */ /* 0x000fc800080006ff */
[----:B------:R-:W-:Y:S01]  /*9e10*/  LOP3.LUT R68, R68, 0x30, RZ, 0xc0, !PT ;  /* 0x0000003044447812 */ /* 0x000fe200078ec0ff */
[----:B------:R-:W-:Y:S02]  /*9e20*/  UIADD3 UR31, UPT, UPT, UR25, 0xc0, URZ ;  /* 0x000000c0191f7890 */ /* 0x000fe4000fffe0ff */
[----:B------:R-:W-:Y:S02]  /*9e30*/  UIADD3 UR17, UPT, UPT, UR25, 0x140, URZ ;  /* 0x0000014019117890 */ /* 0x000fe4000fffe0ff */
[----:B------:R-:W-:Y:S01]  /*9e40*/  IMAD R68, R7, 0x40, R68 ;  /* 0x0000004007447824 */ /* 0x000fe200078e0244 */
[----:B------:R-:W-:Y:S02]  /*9e50*/  UIADD3 UR26, UPT, UPT, UR25, 0x40, URZ ;  /* 0x00000040191a7890 */ /* 0x000fe4000fffe0ff */
[----:B------:R-:W-:Y:S02]  /*9e60*/  UIADD3 UR30, UPT, UPT, UR25, 0xc1, URZ ;  /* 0x000000c1191e7890 */ /* 0x000fe4000fffe0ff */
[C---:B------:R-:W-:Y:S01]  /*9e70*/  LOP3.LUT R3, R68.reuse, 0x10, RZ, 0x3c, !PT ;  /* 0x0000001044037812 */ /* 0x040fe200078e3cff */
[----:B------:R-:W2:Y:S01]  /*9e80*/  LDCU.64 UR32, c[0x0][0x358] ;  /* 0x00006b00ff2077ac */ /* 0x000ea20008000a00 */
[----:B------:R-:W-:-:S02]  /*9e90*/  LOP3.LUT R2, R68, 0x20, RZ, 0x3c, !PT ;  /* 0x0000002044027812 */ /* 0x000fc400078e3cff */
[----:B------:R-:W-:Y:S01]  /*9ea0*/  LOP3.LUT R0, R68, 0x30, RZ, 0x3c, !PT ;  /* 0x0000003044007812 */ /* 0x000fe200078e3cff */
[----:B-1----:R-:W-:Y:S01]  /*9eb0*/  USHF.R.S32.HI UR6, URZ, 0x1f, UR5 ;  /* 0x0000001fff067899 */ /* 0x002fe20008011405 */
[----:B------:R-:W1:Y:S01]  /*9ec0*/  LDCU UR5, c[0x0][0x398] ;  /* 0x00007300ff0577ac */ /* 0x000e620008000800 */
[----:B------:R-:W-:Y:S01]  /*9ed0*/  UIADD3 UR29, UPT, UPT, UR25, 0x141, URZ ;  /* 0x00000141191d7890 */ /* 0x000fe2000fffe0ff */
[----:B------:R-:W-:Y:S01]  /*9ee0*/  UMOV UR8, URZ ;  /* 0x000000ff00087c82 */ /* 0x000fe20008000000 */
[----:B------:R-:W-:Y:S01]  /*9ef0*/  UMOV UR7, URZ ;  /* 0x000000ff00077c82 */ /* 0x000fe20008000000 */
[----:B-1----:R-:W-:-:S06]  /*9f00*/  ULEA.HI UR5, UR6, UR5, URZ, 0x7 ;  /* 0x0000000506057291 */ /* 0x002fcc000f8f38ff */
[----:B------:R-:W1:Y:S01]  /*9f10*/  LDCU UR6, c[0x0][0x398] ;  /* 0x00007300ff0677ac */ /* 0x000e620008000800 */
[----:B------:R-:W-:-:S04]  /*9f20*/  USHF.R.S32.HI UR5, URZ, 0x7, UR5 ;  /* 0x00000007ff057899 */ /* 0x000fc80008011405 */
[----:B------:R-:W-:-:S04]  /*9f30*/  UISETP.LT.AND UP0, UPT, UR5, 0x2, UPT ;  /* 0x000000020500788c */ /* 0x000fc8000bf01270 */
[----:B------:R-:W-:-:S04]  /*9f40*/  USEL UR28, UR5, 0x2, !UP0 ;  /* 0x00000002051c7887 */ /* 0x000fc8000c000000 */
[----:B------:R-:W-:Y:S02]  /*9f50*/  UIADD3 UR28, UPT, UPT, UR28, -0x1, URZ ;  /* 0xffffffff1c1c7890 */ /* 0x000fe4000fffe0ff */
[----:B-1----:R-:W-:-:S03]  /*9f60*/  UISETP.GE.AND UP0, UPT, UR6, 0x100, UPT ;  /* 0x000001000600788c */ /* 0x002fc6000bf06270 */
[----:B--2---:R-:W-:-:S08]  /*9f70*/  UMOV UR6, URZ ;  /* 0x000000ff00067c82 */ /* 0x004fd00008000000 */
.L_x_117:
[----:B-1----:R-:W-:Y:S01]  /*9f80*/  IABS R4, UR23 ;  /* 0x0000001700047c13 */ /* 0x002fe20008000000 */
[----:B------:R-:W-:Y:S01]  /*9f90*/  UMOV UR10, URZ ;  /* 0x000000ff000a7c82 */ /* 0x000fe20008000000 */
[----:B------:R-:W-:Y:S01]  /*9fa0*/  IABS R5, UR21 ;  /* 0x0000001500057c13 */ /* 0x000fe20008000000 */
[----:B------:R-:W-:Y:S01]  /*9fb0*/  BAR.SYNC.DEFER_BLOCKING 0x0, 0x80 ;  /* 0x0002000000007b1d */ /* 0x000fe20000010000 */
[----:B------:R-:W-:Y:S02]  /*9fc0*/  R2UR UR12, R4 ;  /* 0x00000000040c72ca */ /* 0x000fe400000e0000 */
[----:B------:R-:W-:-:S11]  /*9fd0*/  R2UR UR14, R5 ;  /* 0x00000000050e72ca */ /* 0x000fd600000e0000 */
        /* <DEDUP_REMOVED lines=9> */
[----:B------:R-:W-:-:S04]  /*a070*/  UIMAD UR5, UR5, UR12, URZ ;  /* 0x0000000c050572a4 */ /* 0x000fc8000f8e02ff */
[----:B------:R-:W-:-:S07]  /*a080*/  UIMAD.WIDE.U32 UR10, UR11, UR5, UR10 ;  /* 0x000000050b0a72a5 */ /* 0x000fce000f8e000a */
[----:B------:R-:W-:Y:S02]  /*a090*/  UMOV UR10, UR11 ;  /* 0x0000000b000a7c82 */ /* 0x000fe40008000000 */
[----:B------:R-:W-:-:S07]  /*a0a0*/  UIMAD.WIDE.U32 UR10, UR10, UR14, URZ ;  /* 0x0000000e0a0a72a5 */ /* 0x000fce000f8e00ff */
[----:B------:R-:W-:Y:S01]  /*a0b0*/  UMOV UR5, UR11 ;  /* 0x0000000b00057c82 */ /* 0x000fe20008000000 */
[----:B------:R-:W-:Y:S02]  /*a0c0*/  USHF.L.U32 UR11, UR7, 0x1f, URZ ;  /* 0x0000001f070b7899 */ /* 0x000fe400080006ff */
[----:B------:R-:W-:-:S04]  /*a0d0*/  UIMAD UR10, UR5, UR13, UR14 ;  /* 0x0000000d050a72a4 */ /* 0x000fc8000f8e020e */
[----:B------:R-:W-:Y:S01]  /*a0e0*/  UISETP.GT.U32.AND UP2, UPT, UR12, UR10, UPT ;  /* 0x0000000a0c00728c */ /* 0x000fe2000bf44070 */
[----:B------:R-:W-:-:S04]  /*a0f0*/  IMAD.U32 R5, RZ, RZ, UR11 ;  /* 0x0000000bff057e24 */ /* 0x000fc8000f8e00ff */
[----:B------:R-:W1:Y:S06]  /*a100*/  SYNCS.PHASECHK.TRANS64.TRYWAIT P2, [UR4+0x182c0], R5 ;  /* 0x0182c005ff0075a7 */ /* 0x000e6c0008041104 */
[----:B------:R-:W-:Y:S02]  /*a110*/  @!UP2 UIADD3 UR10, UPT, UPT, UR10, -UR12, URZ ;  /* 0x8000000c0a0aa290 */ /* 0x000fe4000fffe0ff */
[----:B------:R-:W-:Y:S02]  /*a120*/  @!UP2 UIADD3 UR5, UPT, UPT, UR5, 0x1, URZ ;  /* 0x000000010505a890 */ /* 0x000fe4000fffe0ff */
[----:B------:R-:W-:-:S02]  /*a130*/  UISETP.GE.U32.AND UP1, UPT, UR10, UR12, UPT ;  /* 0x0000000c0a00728c */ /* 0x000fc4000bf26070 */
[----:B------:R-:W-:-:S04]  /*a140*/  ULOP3.LUT UR10, UR21, UR23, URZ, 0x3c, !UPT ;  /* 0x00000017150a7292 */ /* 0x000fc8000f8e3cff */
[----:B------:R-:W-:Y:S02]  /*a150*/  UISETP.GE.AND UP2, UPT, UR10, URZ, UPT ;  /* 0x000000ff0a00728c */ /* 0x000fe4000bf46270 */
[----:B------:R-:W-:-:S03]  /*a160*/  USHF.L.U32 UR10, UR8, 0x1f, URZ ;  /* 0x0000001f080a7899 */ /* 0x000fc600080006ff */
[----:B------:R-:W-:Y:S02]  /*a170*/  @UP1 UIADD3 UR5, UPT, UPT, UR5, 0x1, URZ ;  /* 0x0000000105051890 */ /* 0x000fe4000fffe0ff */
[----:B------:R-:W-:-:S05]  /*a180*/  UISETP.NE.AND UP1, UPT, UR23, URZ, UPT ;  /* 0x000000ff1700728c */ /* 0x000fca000bf25270 */
[----:B------:R-:W-:Y:S02]  /*a190*/  UMOV UR19, UR5 ;  /* 0x0000000500137c82 */ /* 0x000fe40008000000 */
[----:B------:R-:W-:-:S04]  /*a1a0*/  @!UP2 UIADD3 UR19, UPT, UPT, -UR19, URZ, URZ ;  /* 0x000000ff1313a290 */ /* 0x000fc8000fffe1ff */
[----:B------:R-:W-:-:S04]  /*a1b0*/  @!UP1 ULOP3.LUT UR19, URZ, UR23, URZ, 0x33, !UPT ;  /* 0x00000017ff139292 */ /* 0x000fc8000f8e33ff */
[----:B------:R-:W-:-:S04]  /*a1c0*/  UIMAD UR5, UR19, -0x8, UR9 ;  /* 0xfffffff8130578a4 */ /* 0x000fc8000f8e0209 */
[----:B------:R-:W-:-:S04]  /*a1d0*/  UISETP.LT.AND UP1, UPT, UR5, 0x8, UPT ;  /* 0x000000080500788c */ /* 0x000fc8000bf21270 */
[----:B------:R-:W-:-:S06]  /*a1e0*/  USEL UR18, UR5, 0x8, UP1 ;  /* 0x0000000805127887 */ /* 0x000fcc0008800000 */
[----:B------:R-:W-:-:S04]  /*a1f0*/  IABS R4, UR18 ;  /* 0x0000001200047c13 */ /* 0x000fc80008000000 */
[----:B------:R-:W-:Y:S01]  /*a200*/  R2UR UR5, R4 ;  /* 0x00000000040572ca */ /* 0x000fe200000e0000 */
[----:B------:R-:W-:-:S12]  /*a210*/  IMAD.U32 R4, RZ, RZ, UR10 ;  /* 0x0000000aff047e24 */ /* 0x000fd8000f8e00ff */
[----:B------:R-:W2:Y:S08]  /*a220*/  I2F.RP R6, UR5 ;  /* 0x0000000500067d06 */ /* 0x000eb00008209400 */
[----:B--2---:R-:W2:Y:S01]  /*a230*/  MUFU.RCP R6, R6 ;  /* 0x0000000600067308 */ /* 0x004ea20000001000 */
[----:B-1----:R-:W-:Y:S05]  /*a240*/  @!P2 BRA `(.L_x_103) ;  /* 0x000000300038a947 */ /* 0x002fea0003800000 */
.L_x_193:
[----:B------:R-:W-:Y:S01]  /*a250*/  BAR.SYNC.DEFER_BLOCKING 0x0, 0x80 ;  /* 0x0002000000007b1d */ /* 0x000fe20000010000 */
[----:B--2---:R-:W-:-:S05]  /*a260*/  VIADD R6, R6, 0xffffffe ;  /* 0x0ffffffe06067836 */ /* 0x004fca0000000000 */
[----:B------:R-:W1:Y:S02]  /*a270*/  F2I.FTZ.U32.TRUNC.NTZ R5, R6 ;  /* 0x0000000600057305 */ /* 0x000e64000021f000 */
[----:B-1----:R-:W-:Y:S02]  /*a280*/  R2UR UR11, R5 ;  /* 0x00000000050b72ca */ /* 0x002fe400000e0000 */
[----:B------:R-:W-:Y:S01]  /*a290*/  IABS R5, UR18 ;  /* 0x0000001200057c13 */ /* 0x000fe20008000000 */
[----:B------:R-:W-:Y:S01]  /*a2a0*/  @!P0 SYNCS.ARRIVE.TRANS64.A1T0 RZ, [UR4+0x182d0], RZ ;  /* 0x0182d0ffffff89a7 */ /* 0x000fe20008100004 */
[----:B------:R-:W-:Y:S03]  /*a2b0*/  BAR.SYNC.DEFER_BLOCKING 0x0, 0x80 ;  /* 0x0002000000007b1d */ /* 0x000fe60000010000 */
[----:B------:R-:W-:-:S06]  /*a2c0*/  IMAD.MOV R5, RZ, RZ, -R5 ;  /* 0x000000ffff057224 */ /* 0x000fcc00078e0a05 */
[----:B------:R-:W-:-:S04]  /*a2d0*/  UIADD3 UR10, UPT, UPT, URZ, -UR11, URZ ;  /* 0x8000000bff0a7290 */ /* 0x000fc8000fffe0ff */
[----:B------:R-:W-:-:S03]  /*a2e0*/  UIMAD UR12, UR10, UR5, URZ ;  /* 0x000000050a0c72a4 */ /* 0x000fc6000f8e02ff */
[----:B------:R-:W-:Y:S02]  /*a2f0*/  UMOV UR10, URZ ;  /* 0x000000ff000a7c82 */ /* 0x000fe40008000000 */
[----:B------:R-:W-:Y:S02]  /*a300*/  UIMAD.WIDE.U32 UR10, UR11, UR12, UR10 ;  /* 0x0000000c0b0a72a5 */ /* 0x000fe4000f8e000a */
[----:B------:R-:W-:Y:S01]  /*a310*/  R2UR UR12, R5 ;  /* 0x00000000050c72ca */ /* 0x000fe200000e0000 */
[----:B------:R-:W1:Y:S04]  /*a320*/  SYNCS.PHASECHK.TRANS64.TRYWAIT P2, [UR4+0x182e0], R4 ;  /* 0x0182e004ff0075a7 */ /* 0x000e680008041104 */
[----:B------:R-:W-:Y:S02]  /*a330*/  UMOV UR10, UR11 ;  /* 0x0000000b000a7c82 */ /* 0x000fe40008000000 */
[----:B------:R-:W-:-:S06]  /*a340*/  UIMAD.WIDE.U32 UR10, UR10, UR14, URZ ;  /* 0x0000000e0a0a72a5 */ /* 0x000fcc000f8e00ff */
[----:B------:R-:W-:-:S04]  /*a350*/  UIMAD UR11, UR11, UR12, UR14 ;  /* 0x0000000c0b0b72a4 */ /* 0x000fc8000f8e020e */
[----:B------:R-:W-:-:S11]  /*a360*/  UISETP.GT.U32.AND UP1, UPT, UR5, UR11, UPT ;  /* 0x0000000b0500728c */ /* 0x000fd6000bf24070 */
[----:B------:R-:W-:Y:S02]  /*a370*/  @!UP1 UIADD3 UR11, UPT, UPT, UR11, -UR5, URZ ;  /* 0x800000050b0b9290 */ /* 0x000fe4000fffe0ff */
[----:B------:R-:W-:Y:S02]  /*a380*/  UISETP.GE.AND UP1, UPT, UR21, URZ, UPT ;  /* 0x000000ff1500728c */ /* 0x000fe4000bf26270 */
[----:B------:R-:W-:Y:S01]  /*a390*/  UISETP.GT.U32.AND UP2, UPT, UR5, UR11, UPT ;  /* 0x0000000b0500728c */ /* 0x000fe2000bf44070 */
[----:B-1----:R-:W-:Y:S10]  /*a3a0*/  @!P2 BRA `(.L_x_104) ;  /* 0x0000002c00eca947 */ /* 0x002ff40003800000 */
.L_x_194:
[----:B------:R-:W-:Y:S01]  /*a3b0*/  BAR.SYNC.DEFER_BLOCKING 0x0, 0x80 ;  /* 0x0002000000007b1d */ /* 0x000fe20000010000 */
[----:B------:R-:W-:Y:S01]  /*a3c0*/  @!UP2 UIADD3 UR11, UPT, UPT, UR11, -UR5, URZ ;  /* 0x800000050b0ba290 */ /* 0x000fe2000fffe0ff */
[----:B------:R-:W-:Y:S01]  /*a3d0*/  PLOP3.LUT P2, PT, PT, PT, UP0, 0x80, 0x8 ;  /* 0x000000000008781c */ /* 0x000fe20003f4f008 */
[----:B------:R-:W-:Y:S02]  /*a3e0*/  UISETP.NE.AND UP2, UPT, UR18, URZ, UPT ;  /* 0x000000ff1200728c */ /* 0x000fe4000bf45270 */
[----:B------:R-:W-:Y:S02]  /*a3f0*/  UIADD3 UR5, UPT, UPT, -UR19, URZ, URZ ;  /* 0x000000ff13057290 */ /* 0x000fe4000fffe1ff */
[----:B------:R-:W-:Y:S01]  /*a400*/  ULOP3.LUT UR12, UR8, 0x1, URZ, 0x3c, !UPT ;  /* 0x00000001080c7892 */ /* 0x000fe2000f8e3cff */
[----:B------:R-:W-:Y:S01]  /*a410*/  UMOV UR20, UR11 ;  /* 0x0000000b00147c82 */ /* 0x000fe20008000000 */
[----:B------:R-:W-:Y:S02]  /*a420*/  ULOP3.LUT UR10, UR7, 0x1, URZ, 0x3c, !UPT ;  /* 0x00000001070a7892 */ /* 0x000fe4000f8e3cff */
[----:B------:R-:W-:-:S02]  /*a430*/  @!UP1 UIADD3 UR20, UPT, UPT, -UR20, URZ, URZ ;  /* 0x000000ff14149290 */ /* 0x000fc4000fffe1ff */
[----:B------:R-:W-:Y:S02]  /*a440*/  UIMAD UR22, UR23, UR5, UR21 ;  /* 0x00000005171672a4 */ /* 0x000fe4000f8e0215 */
[----:B------:R-:W-:Y:S01]  /*a450*/  @!UP2 ULOP3.LUT UR20, URZ, UR18, URZ, 0x33, !UPT ;  /* 0x00000012ff14a292 */ /* 0x000fe2000f8e33ff */
[----:B------:R-:W-:Y:S01]  /*a460*/  @!P0 SYNCS.ARRIVE.TRANS64.A1T0 RZ, [UR4+0x182f0], RZ ;  /* 0x0182f0ffffff89a7 */ /* 0x000fe20008100004 */
[----:B------:R-:W-:Y:S10]  /*a470*/  @!P2 BRA `(.L_x_105) ;  /* 0x000000080024a947 */ /* 0x000ff40003800000 */
[----:B------:R-:W1:Y:S01]  /*a480*/  S2R R5, SR_TID.X ;  /* 0x0000000000057919 */ /* 0x000e620000002100 */
[----:B------:R-:W-:Y:S01]  /*a490*/  UMOV UR11, UR28 ;  /* 0x0000001c000b7c82 */ /* 0x000fe20008000000 */
[----:B-1----:R-:W-:-:S04]  /*a4a0*/  SHF.R.U32.HI R5, RZ, 0x5, R5 ;  /* 0x00000005ff057819 */ /* 0x002fc80000011605 */
[----:B------:R-:W-:-:S13]  /*a4b0*/  R2UR UR5, R5 ;  /* 0x00000000050572ca */ /* 0x000fda00000e0000 */
[----:B------:R-:W-:Y:S02]  /*a4c0*/  USHF.L.U32 UR14, UR5, 0x15, URZ ;  /* 0x00000015050e7899 */ /* 0x000fe400080006ff */
[----:B------:R-:W-:Y:S02]  /*a4d0*/  USHF.R.U32.HI UR15, URZ, 0x2, UR5 ;  /* 0x00000002ff0f7899 */ /* 0x000fe40008011605 */
[----:B------:R-:W-:-:S04]  /*a4e0*/  ULOP3.LUT UR14, UR14, 0x600000, URZ, 0xc0, !UPT ;  /* 0x006000000e0e7892 */ /* 0x000fc8000f8ec0ff */
[----:B------:R-:W-:Y:S02]  /*a4f0*/  UIADD3 UR5, UPT, UPT, UR25, UR14, URZ ;  /* 0x0000000e19057290 */ /* 0x000fe4000fffe0ff */
[----:B------:R-:W-:Y:S02]  /*a500*/  UIADD3 UR13, UPT, UPT, UR26, UR14, URZ ;  /* 0x0000000e1a0d7290 */ /* 0x000fe4000fffe0ff */
[----:B------:R-:W-:Y:S02]  /*a510*/  UIADD3 UR16, UPT, UPT, UR14, UR31, UR15 ;  /* 0x0000001f0e107290 */ /* 0x000fe4000fffe00f */
[----:B------:R-:W-:Y:S02]  /*a520*/  ULEA UR5, UR15, UR5, 0x5 ;  /* 0x000000050f057291 */ /* 0x000fe4000f8e28ff */
[----:B------:R-:W-:-:S12]  /*a530*/  ULEA UR13, UR15, UR13, 0x5 ;  /* 0x0000000d0f0d7291 */ /* 0x000fd8000f8e28ff */
.L_x_110:
[----:B------:R-:W-:Y:S06]  /*a540*/  BAR.SYNC.DEFER_BLOCKING 0x0, 0x80 ;  /* 0x0002000000007b1d */ /* 0x000fec0000010000 */
[----:B------:R-:W-:Y:S02]  /*a550*/  UMOV UR7, UR10 ;  /* 0x0000000a00077c82 */ /* 0x000fe40008000000 */
[----:B------:R-:W-:-:S06]  /*a560*/  USHF.L.U32 UR8, UR7, 0x1f, URZ ;  /* 0x0000001f07087899 */ /* 0x000fcc00080006ff */
[----:B-1----:R-:W-:Y:S01]  /*a570*/  MOV R5, UR8 ;  /* 0x0000000800057c02 */ /* 0x002fe20008000f00 */
[----:B------:R-:W-:-:S06]  /*a580*/  USHF.L.U32 UR8, UR6, 0x1f, URZ ;  /* 0x0000001f06087899 */ /* 0x000fcc00080006ff */
[----:B------:R-:W-:Y:S01]  /*a590*/  MOV R4, UR8 ;  /* 0x0000000800047c02 */ /* 0x000fe20008000f00 */
[----:B------:R-:W1:Y:S02]  /*a5a0*/  SYNCS.PHASECHK.TRANS64.TRYWAIT P2, [UR4+0x182c0], R5 ;  /* 0x0182c005ff0075a7 */ /* 0x000e640008041104 */
[----:B-1----:R-:W-:Y:S05]  /*a5b0*/  @!P2 BRA `(.L_x_106) ;  /* 0x0000002c0074a947 */ /* 0x002fea0003800000 */
.L_x_195:
[----:B------:R-:W1:Y:S01]  /*a5c0*/  LDTM R69, tmem[UR16] ;  /* 0x00000010004579ee */ /* 0x000e620008040000 */
[----:B------:R-:W-:Y:S01]  /*a5d0*/  NOP ;  /* 0x0000000000007918 */ /* 0x000fe20000000000 */
[----:B-1----:R-:W-:Y:S06]  /*a5e0*/  BAR.SYNC.DEFER_BLOCKING 0x0, 0x80 ;  /* 0x0002000000007b1d */ /* 0x002fec0000010000 */
[----:B------:R-:W-:Y:S02]  /*a5f0*/  @!P0 SYNCS.ARRIVE.TRANS64.A1T0 RZ, [UR4+0x182d0], RZ ;  /* 0x0182d0ffffff89a7 */ /* 0x000fe40008100004 */
[----:B------:R-:W-:Y:S06]  /*a600*/  BAR.SYNC.DEFER_BLOCKING 0x0, 0x80 ;  /* 0x0002000000007b1d */ /* 0x000fec0000010000 */
[----:B------:R-:W1:Y:S02]  /*a610*/  SYNCS.PHASECHK.TRANS64.TRYWAIT P2, [UR4+0x18230], R4 ;  /* 0x01823004ff0075a7 */ /* 0x000e640008041104 */
[----:B-1----:R-:W-:Y:S05]  /*a620*/  @!P2 BRA `(.L_x_107) ;  /* 0x0000002c0064a947 */ /* 0x002fea0003800000 */
.L_x_196:
[----:B------:R-:W1:Y:S01]  /*a630*/  LDTM.x32 R36, tmem[UR5] ;  /* 0x00000005002479ee */ /* 0x000e6200082c0000 */
[----:B------:R-:W-:Y:S01]  /*a640*/  NOP ;  /* 0x0000000000007918 */ /* 0x000fe20000000000 */
[----:B------:R-:W-:Y:S01]  /*a650*/  UMOV UR8, UR12 ;  /* 0x0000000c00087c82 */ /* 0x000fe20008000000 */
[----:B------:R-:W-:Y:S02]  /*a660*/  UIADD3 UR12, UPT, UPT, UR14, UR17, UR15 ;  /* 0x000000110e0c7290 */ /* 0x000fe4000fffe00f */
[----:B------:R-:W-:Y:S01]  /*a670*/  USHF.L.U32 UR10, UR8, 0x1f, URZ ;  /* 0x0000001f080a7899 */ /* 0x000fe200080006ff */
[-C--:B-1----:R-:W-:Y:S02]  /*a680*/  FMUL2 R36, R36.F32x2.HI_LO, R69.reuse.F32 ;  /* 0x000000452424724a */ /* 0x082fe40001000000 */
[-C--:B------:R-:W-:Y:S02]  /*a690*/  FMUL2 R38, R38.F32x2.HI_LO, R69.reuse.F32 ;  /* 0x000000452626724a */ /* 0x080fe40001000000 */
[----:B------:R-:W-:-:S02]  /*a6a0*/  FMUL2 R40, R40.F32x2.HI_LO, R69.F32 ;  /* 0x000000452828724a */ /* 0x000fc40001000000 */
[-C--:B------:R-:W-:Y:S02]  /*a6b0*/  FMUL2 R42, R42.F32x2.HI_LO, R69.reuse.F32 ;  /* 0x000000452a2a724a */ /* 0x080fe40001000000 */
[-C--:B------:R-:W-:Y:S02]  /*a6c0*/  FMUL2 R44, R44.F32x2.HI_LO, R69.reuse.F32 ;  /* 0x000000452c2c724a */ /* 0x080fe40001000000 */
[-C--:B------:R-:W-:Y:S02]  /*a6d0*/  FMUL2 R46, R46.F32x2.HI_LO, R69.reuse.F32 ;  /* 0x000000452e2e724a */ /* 0x080fe40001000000 */
[-C--:B------:R-:W-:Y:S02]  /*a6e0*/  FMUL2 R48, R48.F32x2.HI_LO, R69.reuse.F32 ;  /* 0x000000453030724a */ /* 0x080fe40001000000 */
        /* <DEDUP_REMOVED lines=8> */
[----:B------:R-:W-:-:S04]  /*a770*/  FMUL2 R66, R66.F32x2.HI_LO, R69.F32 ;  /* 0x000000454242724a */ /* 0x000fc80001000000 */
[----:B------:R-:W-:Y:S01]  /*a780*/  STTM.x32 tmem[UR5], R36 ;  /* 0x00000024000079ed */ /* 0x000fe200082c0005 */
[----:B------:R-:W1:Y:S02]  /*a790*/  FENCE.VIEW.ASYNC.T ;  /* 0x00000000000073c6 */ /* 0x000e640000000200 */
[----:B-1----:R-:W-:Y:S06]  /*a7a0*/  BAR.SYNC.DEFER_BLOCKING 0x0, 0x80 ;  /* 0x0002000000007b1d */ /* 0x002fec0000010000 */
[----:B------:R-:W1:Y:S01]  /*a7b0*/  LDTM.x32 R4, tmem[UR5+0x20] ;  /* 0x00002005000479ee */ /* 0x000e6200082c0000 */
[----:B------:R-:W-:Y:S01]  /*a7c0*/  NOP ;  /* 0x0000000000007918 */ /* 0x000fe20000000000 */
[----:B-1----:R-:W-:-:S02]  /*a7d0*/  FMUL2 R4, R4.F32x2.HI_LO, R69.F32 ;  /* 0x000000450404724a */ /* 0x002fc40001000000 */
        /* <DEDUP_REMOVED lines=14> */
[----:B------:R-:W-:-:S04]  /*a8c0*/  FMUL2 R34, R34.F32x2.HI_LO, R69.F32 ;  /* 0x000000452222724a */ /* 0x000fc80001000000 */
[----:B------:R1:W-:Y:S01]  /*a8d0*/  STTM.x32 tmem[UR5+0x20], R4 ;  /* 0x00002004000079ed */ /* 0x0003e200082c0005 */
[----:B------:R-:W2:Y:S02]  /*a8e0*/  FENCE.VIEW.ASYNC.T ;  /* 0x00000000000073c6 */ /* 0x000ea40000000200 */
[----:B--2---:R-:W-:Y:S01]  /*a8f0*/  BAR.SYNC.DEFER_BLOCKING 0x0, 0x80 ;  /* 0x0002000000007b1d */ /* 0x004fe20000010000 */
[----:B------:R-:W-:Y:S01]  /*a900*/  MOV R36, UR10 ;  /* 0x0000000a00247c02 */ /* 0x000fe20008000f00 */
[----:B------:R-:W-:-:S06]  /*a910*/  USHF.L.U32 UR10, UR6, 0x1f, URZ ;  /* 0x0000001f060a7899 */ /* 0x000fcc00080006ff */
[----:B------:R-:W-:Y:S01]  /*a920*/  MOV R37, UR10 ;  /* 0x0000000a00257c02 */ /* 0x000fe20008000f00 */
[----:B------:R-:W-:Y:S06]  /*a930*/  BAR.SYNC.DEFER_BLOCKING 0x0, 0x80 ;  /* 0x0002000000007b1d */ /* 0x000fec0000010000 */
[----:B------:R-:W-:Y:S02]  /*a940*/  @!P0 SYNCS.ARRIVE.TRANS64.A1T0 RZ, [UR4+0x18240], RZ ;  /* 0x018240ffffff89a7 */ /* 0x000fe40008100004 */
[----:B------:R-:W-:Y:S06]  /*a950*/  BAR.SYNC.DEFER_BLOCKING 0x0, 0x80 ;  /* 0x0002000000007b1d */ /* 0x000fec0000010000 */
[----:B------:R-:W2:Y:S02]  /*a960*/  SYNCS.PHASECHK.TRANS64.TRYWAIT P2, [UR4+0x182e0], R36 ;  /* 0x0182e024ff0075a7 */ /* 0x000ea40008041104 */
[----:B-12---:R-:W-:Y:S05]  /*a970*/  @!P2 BRA `(.L_x_108) ;  /* 0x00000028009ca947 */ /* 0x006fea0003800000 */
.L_x_197:
[----:B------:R-:W1:Y:S01]  /*a980*/  LDTM R69, tmem[UR12] ;  /* 0x0000000c004579ee */ /* 0x000e620008040000 */
[----:B------:R-:W-:Y:S01]  /*a990*/  NOP ;  /* 0x0000000000007918 */ /* 0x000fe20000000000 */
[----:B-1----:R-:W-:Y:S01]  /*a9a0*/  BAR.SYNC.DEFER_BLOCKING 0x0, 0x80 ;  /* 0x0002000000007b1d */ /* 0x002fe20000010000 */
[----:B------:R-:W-:-:S06]  /*a9b0*/  UIADD3 UR11, UPT, UPT, UR11, -0x1, URZ ;  /* 0xffffffff0b0b7890 */ /* 0x000fcc000fffe0ff */
[----:B------:R-:W-:Y:S01]  /*a9c0*/  ISETP.NE.AND P2, PT, RZ, UR11, PT ;  /* 0x0000000bff007c0c */ /* 0x000fe2000bf45270 */
[----:B------:R-:W-:Y:S01]  /*a9d0*/  @!P0 SYNCS.ARRIVE.TRANS64.A1T0 RZ, [UR4+0x182f0], RZ ;  /* 0x0182f0ffffff89a7 */ /* 0x000fe20008100004 */
[----:B------:R-:W-:Y:S06]  /*a9e0*/  BAR.SYNC.DEFER_BLOCKING 0x0, 0x80 ;  /* 0x0002000000007b1d */ /* 0x000fec0000010000 */
[----:B------:R-:W1:Y:S02]  /*a9f0*/  SYNCS.PHASECHK.TRANS64.TRYWAIT P3, [UR4+0x18238], R37 ;  /* 0x01823825ff0075a7 */ /* 0x000e640008061104 */
[----:B-1----:R-:W-:Y:S05]  /*aa00*/  @!P3 BRA `(.L_x_109) ;  /* 0x000000280084b947 */ /* 0x002fea0003800000 */
.L_x_198:
[----:B------:R-:W1:Y:S01]  /*aa10*/  LDTM.x32 R36, tmem[UR13] ;  /* 0x0000000d002479ee */ /* 0x000e6200082c0000 */
[----:B------:R-:W-:Y:S01]  /*aa20*/  NOP ;  /* 0x0000000000007918 */ /* 0x000fe20000000000 */
[----:B------:R-:W-:Y:S02]  /*aa30*/  ULOP3.LUT UR6, UR6, 0x1, URZ, 0x3c, !UPT ;  /* 0x0000000106067892 */ /* 0x000fe4000f8e3cff */
[----:B------:R-:W-:Y:S02]  /*aa40*/  ULOP3.LUT UR12, UR8, 0x1, URZ, 0x3c, !UPT ;  /* 0x00000001080c7892 */ /* 0x000fe4000f8e3cff */
[----:B------:R-:W-:Y:S01]  /*aa50*/  ULOP3.LUT UR10, UR7, 0x1, URZ, 0x3c, !UPT ;  /* 0x00000001070a7892 */ /* 0x000fe2000f8e3cff */
        /* <DEDUP_REMOVED lines=39> */
[----:B--2---:R-:W-:Y:S08]  /*acd0*/  BAR.SYNC.DEFER_BLOCKING 0x0, 0x80 ;  /* 0x0002000000007b1d */ /* 0x004ff00000010000 */
[----:B------:R-:W-:Y:S06]  /*ace0*/  BAR.SYNC.DEFER_BLOCKING 0x0, 0x80 ;  /* 0x0002000000007b1d */ /* 0x000fec0000010000 */
[----:B------:R-:W-:Y:S01]  /*acf0*/  @!P0 SYNCS.ARRIVE.TRANS64.A1T0 RZ, [UR4+0x18248], RZ ;  /* 0x018248ffffff89a7 */ /* 0x000fe20008100004 */
[----:B------:R-:W-:Y:S05]  /*ad00*/  @P2 BRA `(.L_x_110) ;  /* 0xfffffff8000c2947 */ /* 0x000fea000383ffff */
.L_x_105:
[----:B------:R-:W-:Y:S01]  /*ad10*/  BAR.SYNC.DEFER_BLOCKING 0x0, 0x80 ;  /* 0x0002000000007b1d */ /* 0x000fe20000010000 */
[----:B------:R-:W-:Y:S02]  /*ad20*/  USHF.L.U32 UR5, UR10, 0x1f, URZ ;  /* 0x0000001f0a057899 */ /* 0x000fe400080006ff */
[----:B------:R-:W-:-:S04]  /*ad30*/  USHF.L.U32 UR13, UR24, 0x1f, URZ ;  /* 0x0000001f180d7899 */ /* 0x000fc800080006ff */
[----:B-1----:R-:W-:Y:S01]  /*ad40*/  IMAD.U32 R5, RZ, RZ, UR5 ;  /* 0x00000005ff057e24 */ /* 0x002fe2000f8e00ff */
[----:B------:R-:W1:Y:S03]  /*ad50*/  S2R R4, SR_TID.X ;  /* 0x0000000000047919 */ /* 0x000e660000002100 */
[----:B------:R-:W2:Y:S01]  /*ad60*/  SYNCS.PHASECHK.TRANS64.TRYWAIT P2, [UR4+0x182c0], R5 ;  /* 0x0182c005ff0075a7 */ /* 0x000ea20008041104 */
[----:B-1----:R-:W-:-:S04]  /*ad70*/  SHF.R.U32.HI R4, RZ, 0x5, R4 ;  /* 0x00000005ff047819 */ /* 0x002fc80000011604 */
[----:B------:R-:W-:Y:S01]  /*ad80*/  R2UR UR11, R4 ;  /* 0x00000000040b72ca */ /* 0x000fe200000e0000 */
[----:B------:R-:W-:-:S12]  /*ad90*/  IMAD.U32 R4, RZ, RZ, UR13 ;  /* 0x0000000dff047e24 */ /* 0x000fd8000f8e00ff */
[----:B------:R-:W-:Y:S02]  /*ada0*/  USHF.L.U32 UR5, UR11, 0x15, URZ ;  /* 0x000000150b057899 */ /* 0x000fe400080006ff */
[----:B------:R-:W-:Y:S02]  /*adb0*/  USHF.R.U32.HI UR10, URZ, 0x2, UR11 ;  /* 0x00000002ff0a7899 */ /* 0x000fe4000801160b */
[----:B------:R-:W-:-:S04]  /*adc0*/  ULOP3.LUT UR5, UR5, 0x600000, URZ, 0xc0, !UPT ;  /* 0x0060000005057892 */ /* 0x000fc8000f8ec0ff */
[----:B------:R-:W-:Y:S01]  /*add0*/  UIADD3 UR11, UPT, UPT, UR5, UR30, UR10 ;  /* 0x0000001e050b7290 */ /* 0x000fe2000fffe00a */
[----:B--2---:R-:W-:Y:S11]  /*ade0*/  @!P2 BRA `(.L_x_111) ;  /* 0x000000240098a947 */ /* 0x004ff60003800000 */
.L_x_199:
[----:B------:R-:W1:Y:S01]  /*adf0*/  LDTM R81, tmem[UR11] ;  /* 0x0000000b005179ee */ /* 0x000e620008040000 */
[----:B------:R-:W-:Y:S01]  /*ae00*/  NOP ;  /* 0x0000000000007918 */ /* 0x000fe20000000000 */
[----:B-1----:R-:W1:Y:S01]  /*ae10*/  LDTM R82, tmem[UR11+0x1] ;  /* 0x0000010b005279ee */ /* 0x002e620008040000 */
[----:B------:R-:W-:Y:S01]  /*ae20*/  NOP ;  /* 0x0000000000007918 */ /* 0x000fe20000000000 */
[----:B-1----:R-:W-:Y:S01]  /*ae30*/  BAR.SYNC.DEFER_BLOCKING 0x0, 0x80 ;  /* 0x0002000000007b1d */ /* 0x002fe20000010000 */
[----:B------:R-:W-:-:S06]  /*ae40*/  USHF.L.U32 UR11, UR6, 0x1f, URZ ;  /* 0x0000001f060b7899 */ /* 0x000fcc00080006ff */
[----:B------:R-:W-:Y:S01]  /*ae50*/  MOV R9, UR11 ;  /* 0x0000000b00097c02 */ /* 0x000fe20008000f00 */
[----:B------:R-:W-:Y:S01]  /*ae60*/  @!P0 SYNCS.ARRIVE.TRANS64.A1T0 RZ, [UR4+0x182d0], RZ ;  /* 0x0182d0ffffff89a7 */ /* 0x000fe20008100004 */
[----:B------:R-:W-:Y:S06]  /*ae70*/  BAR.SYNC.DEFER_BLOCKING 0x0, 0x80 ;  /* 0x0002000000007b1d */ /* 0x000fec0000010000 */
[----:B------:R-:W1:Y:S02]  /*ae80*/  SYNCS.PHASECHK.TRANS64.TRYWAIT P2, [UR4+0x18260], R4 ;  /* 0x01826004ff0075a7 */ /* 0x000e640008041104 */
[----:B-1----:R-:W-:Y:S05]  /*ae90*/  @!P2 BRA `(.L_x_112) ;  /* 0x000000240078a947 */ /* 0x002fea0003800000 */
.L_x_200:
[----:B------:R-:W1:Y:S01]  /*aea0*/  SYNCS.PHASECHK.TRANS64.TRYWAIT P4, [UR4+0x18230], R9 ;  /* 0x01823009ff0075a7 */ /* 0x000e620008081104 */
[----:B------:R-:W-:Y:S01]  /*aeb0*/  IABS R4, UR18 ;  /* 0x0000001200047c13 */ /* 0x000fe20008000000 */
[C---:B------:R-:W-:Y:S01]  /*aec0*/  FMUL R13, R82.reuse, 0.25 ;  /* 0x3e800000520d7820 */ /* 0x040fe20000400000 */
[C---:B------:R-:W-:Y:S01]  /*aed0*/  FSETP.GEU.AND P2, PT, R82.reuse, 1.175494350822287508e-38, PT ;  /* 0x008000005200780b */ /* 0x040fe20003f4e000 */
[----:B------:R-:W-:Y:S01]  /*aee0*/  UIADD3 UR11, UPT, UPT, UR25, UR5, URZ ;  /* 0x00000005190b7290 */ /* 0x000fe2000fffe0ff */
[----:B------:R-:W2:Y:S01]  /*aef0*/  I2F.RP R6, R4 ;  /* 0x0000000400067306 */ /* 0x000ea20000209400 */
[C---:B------:R-:W-:Y:S02]  /*af00*/  FSETP.GT.AND P5, PT, |R82|.reuse, 8.50705917302346158658e+37, PT ;  /* 0x7e8000005200780b */ /* 0x040fe40003fa4200 */
[----:B------:R-:W-:Y:S01]  /*af10*/  FSETP.GEU.AND P3, PT, |R82|, 1.175494350822287508e-38, PT ;  /* 0x008000005200780b */ /* 0x000fe20003f6e200 */
[----:B------:R-:W-:Y:S01]  /*af20*/  ULEA UR11, UR10, UR11, 0x6 ;  /* 0x0000000b0a0b7291 */ /* 0x000fe2000f8e30ff */
[----:B------:R-:W-:-:S02]  /*af30*/  FSEL R8, R13, R82, P5 ;  /* 0x000000520d087208 */ /* 0x000fc40002800000 */
[----:B------:R-:W-:-:S04]  /*af40*/  IABS R5, UR18 ;  /* 0x0000001200057c13 */ /* 0x000fc80008000000 */
[----:B------:R-:W-:Y:S01]  /*af50*/  @!P2 FMUL R82, R82, 8388608 ;  /* 0x4b0000005252a820 */ /* 0x000fe20000400000 */
[----:B------:R-:W-:Y:S01]  /*af60*/  IMAD.MOV R5, RZ, RZ, -R5 ;  /* 0x000000ffff057224 */ /* 0x000fe200078e0a05 */
[----:B--2---:R-:W2:Y:S03]  /*af70*/  MUFU.RCP R10, R6 ;  /* 0x00000006000a7308 */ /* 0x004ea60000001000 */
[----:B------:R-:W-:Y:S01]  /*af80*/  IADD3 R83, PT, PT, R82, -0x3f3504f3, RZ ;  /* 0xc0cafb0d52537810 */ /* 0x000fe20007ffe0ff */
[----:B--2---:R-:W-:Y:S01]  /*af90*/  VIADD R10, R10, 0xffffffe ;  /* 0x0ffffffe0a0a7836 */ /* 0x004fe20000000000 */
[----:B------:R-:W-:-:S03]  /*afa0*/  IABS R6, UR22 ;  /* 0x0000001600067c13 */ /* 0x000fc60008000000 */
[----:B------:R2:W3:Y:S02]  /*afb0*/  F2I.FTZ.U32.TRUNC.NTZ R11, R10 ;  /* 0x0000000a000b7305 */ /* 0x0004e4000021f000 */
[----:B--2---:R-:W-:Y:S02]  /*afc0*/  HFMA2 R10, -RZ, RZ, 0, 0 ;  /* 0x00000000ff0a7431 */ /* 0x004fe400000001ff */
[----:B---3--:R-:W-:-:S04]  /*afd0*/  IMAD.MOV R7, RZ, RZ, -R11 ;  /* 0x000000ffff077224 */ /* 0x008fc800078e0a0b */
[----:B------:R-:W-:-:S04]  /*afe0*/  IMAD R7, R7, R4, RZ ;  /* 0x0000000407077224 */ /* 0x000fc800078e02ff */
[----:B------:R-:W-:Y:S01]  /*aff0*/  IMAD.HI.U32 R7, R11, R7, R10 ;  /* 0x000000070b077227 */ /* 0x000fe200078e000a */
[----:B-1----:R-:W-:Y:S06]  /*b000*/  @!P4 BRA `(.L_x_113) ;  /* 0x000000240028c947 */ /* 0x002fec0003800000 */
.L_x_201:
[----:B------:R-:W-:-:S04]  /*b010*/  IMAD.HI.U32 R70, R7, R6, RZ ;  /* 0x0000000607467227 */ /* 0x000fc800078e00ff */
[----:B------:R-:W-:Y:S01]  /*b020*/  @!P3 FMUL R8, R8, 16777216 ;  /* 0x4b8000000808b820 */ /* 0x000fe20000400000 */
[----:B------:R-:W-:Y:S01]  /*b030*/  MOV R80, 0x3e800000 ;  /* 0x3e80000000507802 */ /* 0x000fe20000000f00 */
[----:B------:R-:W1:Y:S01]  /*b040*/  S2R R71, SR_TID.X ;  /* 0x0000000000477919 */ /* 0x000e620000002100 */
[----:B------:R-:W-:Y:S01]  /*b050*/  IMAD R5, R70, R5, R6 ;  /* 0x0000000546057224 */ /* 0x000fe200078e0206 */
[----:B------:R-:W-:Y:S01]  /*b060*/  LOP3.LUT R83, R83, 0xff800000, RZ, 0xc0, !PT ;  /* 0xff80000053537812 */ /* 0x000fe200078ec0ff */
[----:B------:R-:W2:Y:S01]  /*b070*/  LDCU UR16, c[0x0][0x398] ;  /* 0x00007300ff1077ac */ /* 0x000ea20008000800 */
[----:B------:R-:W3:Y:S01]  /*b080*/  MUFU.RCP R8, R8 ;  /* 0x0000000800087308 */ /* 0x000ee20000001000 */
[----:B------:R-:W-:Y:S01]  /*b090*/  FSEL R85, R80, 1, P5 ;  /* 0x3f80000050557808 */ /* 0x000fe20002800000 */
[----:B------:R-:W4:Y:S01]  /*b0a0*/  LDTM.x32 R36, tmem[UR11] ;  /* 0x0000000b002479ee */ /* 0x000f2200082c0000 */
[----:B------:R-:W-:Y:S01]  /*b0b0*/  ISETP.GT.U32.AND P4, PT, R4, R5, PT ;  /* 0x000000050400720c */ /* 0x000fe20003f84070 */
[----:B------:R-:W-:Y:S01]  /*b0c0*/  ULOP3.LUT UR13, UR22, UR18, URZ, 0x3c, !UPT ;  /* 0x00000012160d7292 */ /* 0x000fe2000f8e3cff */
[-C--:B------:R-:W-:Y:S01]  /*b0d0*/  IADD3 R84, PT, PT, R82, -R83.reuse, RZ ;  /* 0x8000005352547210 */ /* 0x080fe20007ffe0ff */
[----:B------:R-:W-:Y:S01]  /*b0e0*/  @!P3 FMUL R85, R85, 16777216 ;  /* 0x4b8000005555b820 */ /* 0x000fe20000400000 */
[----:B------:R-:W-:Y:S01]  /*b0f0*/  FSEL R6, RZ, -23, P2 ;  /* 0xc1b80000ff067808 */ /* 0x000fe20001000000 */
[----:B------:R-:W5:Y:S01]  /*b100*/  LDCU.64 UR14, c[0x0][0x388] ;  /* 0x00007100ff0e77ac */ /* 0x000f620008000a00 */
[----:B------:R-:W-:Y:S01]  /*b110*/  I2FP.F32.S32 R83, R83 ;  /* 0x0000005300537245 */ /* 0x000fe20000201400 */
[----:B------:R-:W-:Y:S01]  /*b120*/  FADD R84, R84, -1 ;  /* 0xbf80000054547421 */ /* 0x000fe20000000000 */
[----:B------:R-:W-:-:S02]  /*b130*/  ISETP.LE.AND P2, PT, RZ, UR13, PT ;  /* 0x0000000dff007c0c */ /* 0x000fc4000bf43270 */
[----:B------:R-:W-:Y:S01]  /*b140*/  MOV R69, 0x3dc6b27f ;  /* 0x3dc6b27f00457802 */ /* 0x000fe20000000f00 */
[----:B------:R-:W-:Y:S02]  /*b150*/  FFMA.FTZ R83, R83, 1.1920928955078125e-07, R6 ;  /* 0x3400000053537823 */ /* 0x000fe40000010006 */
[-C--:B------:R-:W-:Y:S01]  /*b160*/  @!P4 IADD3 R5, PT, PT, R5, -R4.reuse, RZ ;  /* 0x800000040505c210 */ /* 0x080fe20007ffe0ff */
[----:B---3--:R-:W-:Y:S01]  /*b170*/  FMUL R85, R8, R85 ;  /* 0x0000005508557220 */ /* 0x008fe20000400000 */
[----:B------:R-:W-:Y:S01]  /*b180*/  @!P4 IADD3 R70, PT, PT, R70, 0x1, RZ ;  /* 0x000000014646c810 */ /* 0x000fe20007ffe0ff */
[----:B------:R-:W-:Y:S01]  /*b190*/  FFMA.FTZ R87, R84, R69, -0.16845393180847167969 ;  /* 0xbe2c7f3054577423 */ /* 0x000fe20000010045 */
[----:B------:R-:W-:Y:S02]  /*b1a0*/  ISETP.GE.U32.AND P3, PT, R5, R4, PT ;  /* 0x000000040500720c */ /* 0x000fe40003f66070 */
[----:B------:R-:W3:Y:S01]  /*b1b0*/  LDTM.x32 R4, tmem[UR11+0x20] ;  /* 0x0000200b000479ee */ /* 0x000ee200082c0000 */
[----:B------:R-:W-:Y:S01]  /*b1c0*/  ISETP.NE.AND P4, PT, RZ, UR18, PT ;  /* 0x00000012ff007c0c */ /* 0x000fe2000bf85270 */
[----:B------:R-:W-:Y:S01]  /*b1d0*/  ULEA UR11, UR19, UR20, 0x3 ;  /* 0x00000014130b7291 */ /* 0x000fe2000f8e18ff */
[----:B------:R-:W-:Y:S01]  /*b1e0*/  NOP ;  /* 0x0000000000007918 */ /* 0x000fe20000000000 */
[----:B----4-:R-:W-:-:S02]  /*b1f0*/  FMUL2 R38, R38.F32x2.HI_LO, R85.F32 ;  /* 0x000000552626724a */ /* 0x010fc40001000000 */
[----:B--2---:R-:W-:Y:S01]  /*b200*/  UIMAD UR11, UR11, UR16, URZ ;  /* 0x000000100b0b72a4 */ /* 0x004fe2000f8e02ff */
[----:B-1----:R-:W-:Y:S01]  /*b210*/  LOP3.LUT R73, R71, 0x7f, RZ, 0xc0, !PT ;  /* 0x0000007f47497812 */ /* 0x002fe200078ec0ff */
[-C--:B------:R-:W-:Y:S02]  /*b220*/  FMUL2 R42, R42.F32x2.HI_LO, R85.reuse.F32 ;  /* 0x000000552a2a724a */ /* 0x080fe40001000000 */
[----:B-----5:R-:W-:Y:S01]  /*b230*/  UIMAD.WIDE UR14, UR11, 0x4, UR14 ;  /* 0x000000040b0e78a5 */ /* 0x020fe2000f8e020e */
[----:B------:R-:W-:Y:S01]  /*b240*/  @P3 IADD3 R70, PT, PT, R70, 0x1, RZ ;  /* 0x0000000146463810 */ /* 0x000fe20007ffe0ff */
[-C--:B------:R-:W-:Y:S01]  /*b250*/  FMUL2 R46, R46.F32x2.HI_LO, R85.reuse.F32 ;  /* 0x000000552e2e724a */ /* 0x080fe20001000000 */
[----:B------:R-:W-:Y:S01]  /*b260*/  ISETP.GE.U32.AND P3, PT, R82, 0x7f800000, PT ;  /* 0x7f8000005200780c */ /* 0x000fe20003f66070 */
[-C--:B------:R-:W-:Y:S01]  /*b270*/  FMUL2 R50, R50.F32x2.HI_LO, R85.reuse.F32 ;  /* 0x000000553232724a */ /* 0x080fe20001000000 */
[----:B------:R-:W-:Y:S01]  /*b280*/  USHF.L.U32 UR11, UR12, 0x1f, URZ ;  /* 0x0000001f0c0b7899 */ /* 0x000fe200080006ff */
[----:B------:R-:W-:Y:S01]  /*b290*/  IMAD.MOV.U32 R72, RZ, RZ, R70 ;  /* 0x000000ffff487224 */ /* 0x000fe200078e0046 */
[----:B------:R-:W-:Y:S01]  /*b2a0*/  MOV R78, UR14 ;  /* 0x0000000e004e7c02 */ /* 0x000fe20008000f00 */
[-C--:B------:R-:W-:Y:S01]  /*b2b0*/  FMUL2 R54, R54.F32x2.HI_LO, R85.reuse.F32 ;  /* 0x000000553636724a */ /* 0x080fe20001000000 */
[----:B------:R-:W-:Y:S01]  /*b2c0*/  MOV R79, UR15 ;  /* 0x0000000f004f7c02 */ /* 0x000fe20008000f00 */
[-C--:B------:R-:W-:Y:S01]  /*b2d0*/  FMUL2 R58, R58.F32x2.HI_LO, R85.reuse.F32 ;  /* 0x000000553a3a724a */ /* 0x080fe20001000000 */
[----:B------:R-:W-:Y:S01]  /*b2e0*/  @!P2 IADD3 R72, PT, PT, -R72, RZ, RZ ;  /* 0x000000ff4848a210 */ /* 0x000fe20007ffe1ff */
[-C--:B------:R-:W-:Y:S01]  /*b2f0*/  FMUL2 R62, R62.F32x2.HI_LO, R85.reuse.F32 ;  /* 0x000000553e3e724a */ /* 0x080fe20001000000 */
[----:B------:R-:W-:Y:S01]  /*b300*/  @!P4 LOP3.LUT R72, RZ, UR18, RZ, 0x33, !PT ;  /* 0x00000012ff48cc12 */ /* 0x000fe2000f8e33ff */
[-C--:B------:R-:W-:Y:S01]  /*b310*/  FMUL2 R66, R66.F32x2.HI_LO, R85.reuse.F32 ;  /* 0x000000554242724a */ /* 0x080fe20001000000 */
[----:B------:R-:W-:Y:S01]  /*b320*/  FSETP.NEU.AND P2, PT, R82, RZ, PT ;  /* 0x000000ff5200720b */ /* 0x000fe20003f4d000 */
[----:B---3--:R-:W-:Y:S01]  /*b330*/  FMUL2 R70, R8.F32x2.HI_LO, R85.F32 ;  /* 0x000000550846724a */ /* 0x008fe20001000000 */
[----:B------:R-:W-:Y:S01]  /*b340*/  USHF.L.U32 UR12, UR24, 0x1f, URZ ;  /* 0x0000001f180c7899 */ /* 0x000fe200080006ff */
[----:B------:R-:W-:-:S02]  /*b350*/  IMAD R77, R72, 0x100, R73 ;  /* 0x00000100484d7824 */ /* 0x000fc400078e0249 */
[-C--:B------:R-:W-:Y:S01]  /*b360*/  FMUL2 R74, R14.F32x2.HI_LO, R85.reuse.F32 ;  /* 0x000000550e4a724a */ /* 0x080fe20001000000 */
[----:B------:R-:W-:Y:S01]  /*b370*/  F2FP.SATFINITE.E5M2.F32.PACK_AB_MERGE_C R14, R63, R62, RZ ;  /* 0x0000003e3f0e723e */ /* 0x000fe200048060ff */
[----:B------:R-:W-:Y:S02]  /*b380*/  FMUL2 R6, R6.F32x2.HI_LO, R85.F32 ;  /* 0x000000550606724a */ /* 0x000fe40001000000 */
[----:B------:R-:W-:-:S04]  /*b390*/  IMAD.WIDE R78, R77, 0x4, R78 ;  /* 0x000000044d4e7825 */ /* 0x000fc800078e024e */
[-C--:B------:R-:W-:Y:S01]  /*b3a0*/  FMUL2 R8, R10.F32x2.HI_LO, R85.reuse.F32 ;  /* 0x000000550a08724a */ /* 0x080fe20001000000 */
[----:B------:R-:W-:Y:S01]  /*b3b0*/  F2FP.SATFINITE.E5M2.F32.PACK_AB_MERGE_C R15, R67, R66, RZ ;  /* 0x00000042430f723e */ /* 0x000fe200048060ff */
        /* <DEDUP_REMOVED lines=25> */
[----:B------:R-:W-:Y:S01]  /*b550*/  F2FP.SATFINITE.E5M2.F32.PACK_AB_MERGE_C R16, R37, R36, R16 ;  /* 0x000000242510723e */ /* 0x000fe20004806010 */
[-C--:B------:R-:W-:Y:S01]  /*b560*/  FMUL2 R64, R64.F32x2.HI_LO, R85.reuse.F32 ;  /* 0x000000554040724a */ /* 0x080fe20001000000 */
[----:B------:R-:W-:Y:S01]  /*b570*/  F2FP.SATFINITE.E5M2.F32.PACK_AB_MERGE_C R17, R41, R40, R17 ;  /* 0x000000282911723e */ /* 0x000fe20004806011 */
        /* <DEDUP_REMOVED lines=9> */
[----:B------:R-:W-:Y:S01]  /*b610*/  F2FP.SATFINITE.E5M2.F32.PACK_AB_MERGE_C R12, R53, R52, R12 ;  /* 0x00000034350c723e */ /* 0x000fe2000480600c */
[----:B------:R-:W-:Y:S01]  /*b620*/  FMUL2 R32, R32.F32x2.HI_LO, R85.F32 ;  /* 0x000000552020724a */ /* 0x000fe20001000000 */
[----:B------:R-:W-:Y:S01]  /*b630*/  F2FP.SATFINITE.E5M2.F32.PACK_AB_MERGE_C R13, R57, R56, R13 ;  /* 0x00000038390d723e */ /* 0x000fe2000480600d */
[----:B------:R-:W-:Y:S01]  /*b640*/  STS.128 [R68+UR4+0x14000], R16 ;  /* 0x0140001044007988 */ /* 0x000fe20008000c04 */
[----:B------:R-:W-:Y:S01]  /*b650*/  F2FP.SATFINITE.E5M2.F32.PACK_AB_MERGE_C R14, R61, R60, R14 ;  /* 0x0000003c3d0e723e */ /* 0x000fe2000480600e */
[----:B------:R-:W-:Y:S01]  /*b660*/  FFMA.FTZ R87, R84, R87, 0.1716887056827545166 ;  /* 0x3e2fcf2a54577423 */ /* 0x000fe20000010057 */
[----:B------:R-:W-:-:S02]  /*b670*/  F2FP.SATFINITE.E5M2.F32.PACK_AB_MERGE_C R15, R65, R64, R15 ;  /* 0x00000040410f723e */ /* 0x000fc4000480600f */
[----:B------:R-:W-:Y:S01]  /*b680*/  F2FP.SATFINITE.E5M2.F32.PACK_AB_MERGE_C R10, R11, R10, R74 ;  /* 0x0000000a0b0a723e */ /* 0x000fe2000480604a */
[C---:B------:R-:W-:Y:S01]  /*b690*/  FFMA.FTZ R87, R84.reuse, R87, -0.17900948226451873779 ;  /* 0xbe374e4354577423 */ /* 0x040fe20000010057 */
[----:B------:R-:W-:Y:S01]  /*b6a0*/  F2FP.SATFINITE.E5M2.F32.PACK_AB_MERGE_C R8, R5, R4, R6 ;  /* 0x000000040508723e */ /* 0x000fe20004806006 */
[----:B------:R-:W-:Y:S01]  /*b6b0*/  STS.128 [R3+UR4+0x14000], R12 ;  /* 0x0140000c03007988 */ /* 0x000fe20008000c04 */
[----:B------:R-:W-:Y:S01]  /*b6c0*/  F2FP.SATFINITE.E5M2.F32.PACK_AB_MERGE_C R9, R71, R70, R9 ;  /* 0x000000464709723e */ /* 0x000fe20004806009 */
[C---:B------:R-:W-:Y:S01]  /*b6d0*/  FFMA.FTZ R87, R84.reuse, R87, 0.20512372255325317383 ;  /* 0x3e520bf454577423 */ /* 0x040fe20000010057 */
[----:B------:R-:W-:Y:S02]  /*b6e0*/  F2FP.SATFINITE.E5M2.F32.PACK_AB_MERGE_C R11, R73, R72, R76 ;  /* 0x00000048490b723e */ /* 0x000fe4000480604c */
[----:B------:R-:W-:Y:S01]  /*b6f0*/  F2FP.SATFINITE.E5M2.F32.PACK_AB_MERGE_C R4, R21, R20, R22 ;  /* 0x000000141504723e */ /* 0x000fe20004806016 */
[C---:B------:R-:W-:Y:S01]  /*b700*/  FFMA.FTZ R87, R84.reuse, R87, -0.24046532809734344482 ;  /* 0xbe763c8b54577423 */ /* 0x040fe20000010057 */
[----:B------:R-:W-:Y:S01]  /*b710*/  F2FP.SATFINITE.E5M2.F32.PACK_AB_MERGE_C R5, R25, R24, R26 ;  /* 0x000000181905723e */ /* 0x000fe2000480601a */
[----:B------:R-:W-:Y:S01]  /*b720*/  STS.128 [R2+UR4+0x14000], R8 ;  /* 0x0140000802007988 */ /* 0x000fe20008000c04 */
[----:B------:R-:W-:Y:S01]  /*b730*/  F2FP.SATFINITE.E5M2.F32.PACK_AB_MERGE_C R6, R29, R28, R30 ;  /* 0x0000001c1d06723e */ /* 0x000fe2000480601e */
[----:B------:R-:W-:Y:S01]  /*b740*/  FFMA.FTZ R87, R84, R87, 0.28857114911079406738 ;  /* 0x3e93bf9954577423 */ /* 0x000fe20000010057 */
[----:B------:R-:W-:-:S02]  /*b750*/  F2FP.SATFINITE.E5M2.F32.PACK_AB_MERGE_C R7, R33, R32, R7 ;  /* 0x000000202107723e */ /* 0x000fc40004806007 */
[----:B------:R-:W-:Y:S01]  /*b760*/  @P3 MOV R23, 0x7f800000 ;  /* 0x7f80000000173802 */ /* 0x000fe20000000f00 */
[C---:B------:R-:W-:Y:S02]  /*b770*/  FFMA.FTZ R87, R84.reuse, R87, -0.36067417263984680176 ;  /* 0xbeb8aa4954577423 */ /* 0x040fe40000010057 */
[----:B------:R1:W-:Y:S02]  /*b780*/  STS.128 [R0+UR4+0x14000], R4 ;  /* 0x0140000400007988 */ /* 0x0003e40008000c04 */
[C---:B------:R-:W-:Y:S01]  /*b790*/  FFMA.FTZ R87, R84.reuse, R87, 0.48089820146560668945 ;  /* 0x3ef6384a54577423 */ /* 0x040fe20000010057 */
[----:B------:R2:W-:Y:S06]  /*b7a0*/  MEMBAR.ALL.CTA ;  /* 0x0000000000007992 */ /* 0x0005ec0000008000 */
[----:B--2---:R-:W2:Y:S01]  /*b7b0*/  FENCE.VIEW.ASYNC.S ;  /* 0x00000000000073c6 */ /* 0x004ea20000000000 */
[----:B------:R-:W-:-:S04]  /*b7c0*/  FFMA.FTZ R87, R84, R87, -0.72134751081466674805 ;  /* 0xbf38aa3b54577423 */ /* 0x000fc80000010057 */
[----:B------:R-:W-:-:S04]  /*b7d0*/  FMUL R87, R84, R87 ;  /* 0x0000005754577220 */ /* 0x000fc80000400000 */
[----:B------:R-:W-:-:S04]  /*b7e0*/  FMUL R87, R84, R87 ;  /* 0x0000005754577220 */ /* 0x000fc80000400000 */
[----:B------:R-:W-:-:S04]  /*b7f0*/  FFMA.FTZ R84, R84, 1.4426950216293334961, R87 ;  /* 0x3fb8aa3b54547823 */ /* 0x000fc80000010057 */
[----:B------:R-:W-:Y:S01]  /*b800*/  FADD R83, R83, R84 ;  /* 0x0000005453537221 */ /* 0x000fe20000000000 */
[----:B------:R-:W-:Y:S01]  /*b810*/  @P3 FFMA.FTZ R83, R82, R23, +INF ;  /* 0x7f80000052533423 */ /* 0x000fe20000010017 */
[----:B--2---:R-:W-:Y:S04]  /*b820*/  BAR.SYNC.DEFER_BLOCKING 0x0, 0x80 ;  /* 0x0002000000007b1d */ /* 0x004fe80000010000 */
[----:B------:R-:W-:Y:S02]  /*b830*/  FSEL R20, R83, -INF , P2 ;  /* 0xff80000053147808 */ /* 0x000fe40001000000 */
[----:B-1----:R-:W-:-:S03]  /*b840*/  MOV R5, UR12 ;  /* 0x0000000c00057c02 */ /* 0x002fc60008000f00 */
[----:B------:R-:W-:Y:S01]  /*b850*/  FADD R81, R81, R20 ;  /* 0x0000001451517221 */ /* 0x000fe20000000000 */
[----:B------:R-:W-:Y:S01]  /*b860*/  MOV R20, UR11 ;  /* 0x0000000b00147c02 */ /* 0x000fe20008000f00 */
[----:B------:R-:W-:Y:S01]  /*b870*/  UIADD3 UR11, UPT, UPT, UR5, UR29, UR10 ;  /* 0x0000001d050b7290 */ /* 0x000fe2000fffe00a */
[----:B------:R-:W-:Y:S01]  /*b880*/  @!P0 SYNCS.ARRIVE.TRANS64.A1T0 RZ, [UR4+0x18250], RZ ;  /* 0x018250ffffff89a7 */ /* 0x000fe20008100004 */
[----:B------:R-:W-:Y:S06]  /*b890*/  BAR.SYNC.DEFER_BLOCKING 0x0, 0x80 ;  /* 0x0002000000007b1d */ /* 0x000fec0000010000 */
[----:B------:R-:W-:Y:S01]  /*b8a0*/  @!P0 SYNCS.ARRIVE.TRANS64.A1T0 RZ, [UR4+0x18240], RZ ;  /* 0x018240ffffff89a7 */ /* 0x000fe20008100004 */
[----:B------:R1:W-:Y:S01]  /*b8b0*/  STG.E desc[UR32][R78.64], R81 ;  /* 0x000000514e007986 */ /* 0x0003e2000c101920 */
[----:B------:R-:W-:Y:S06]  /*b8c0*/  BAR.SYNC.DEFER_BLOCKING 0x0, 0x80 ;  /* 0x0002000000007b1d */ /* 0x000fec0000010000 */
[----:B------:R-:W2:Y:S02]  /*b8d0*/  SYNCS.PHASECHK.TRANS64.TRYWAIT P2, [UR4+0x182e0], R20 ;  /* 0x0182e014ff0075a7 */ /* 0x000ea40008041104 */
[----:B-12---:R-:W-:Y:S05]  /*b8e0*/  @!P2 BRA `(.L_x_114) ;  /* 0x0000001800fca947 */ /* 0x006fea0003800000 */
.L_x_202:
        /* <DEDUP_REMOVED lines=11> */
.L_x_203:
[----:B------:R-:W1:Y:S02]  /*b9a0*/  SYNCS.PHASECHK.TRANS64.TRYWAIT P2, [UR4+0x18238], R4 ;  /* 0x01823804ff0075a7 */ /* 0x000e640008041104 */
[----:B-1----:R-:W-:Y:S05]  /*b9b0*/  @!P2 BRA `(.L_x_116) ;  /* 0x0000001800e0a947 */ /* 0x002fea0003800000 */
.L_x_204:
[C---:B------:R-:W-:Y:S01]  /*b9c0*/  FSETP.GEU.AND P3, PT, |R75|.reuse, 1.175494350822287508e-38, PT ;  /* 0x008000004b00780b */ /* 0x040fe20003f6e200 */
[----:B------:R-:W-:Y:S01]  /*b9d0*/  UIADD3 UR5, UPT, UPT, UR26, UR5, URZ ;  /* 0x000000051a057290 */ /* 0x000fe2000fffe0ff */
[C---:B------:R-:W-:Y:S01]  /*b9e0*/  FMUL R70, R75.reuse, 0.25 ;  /* 0x3e8000004b467820 */ /* 0x040fe20000400000 */
[C---:B------:R-:W-:Y:S01]  /*b9f0*/  FSETP.GT.AND P4, PT, |R75|.reuse, 8.50705917302346158658e+37, PT ;  /* 0x7e8000004b00780b */ /* 0x040fe20003f84200 */
[----:B------:R-:W-:Y:S01]  /*ba00*/  UIADD3 UR21, UPT, UPT, UR21, 0x4e, URZ ;  /* 0x0000004e15157890 */ /* 0x000fe2000fffe0ff */
[----:B------:R-:W-:Y:S01]  /*ba10*/  FSETP.GEU.AND P2, PT, R75, 1.175494350822287508e-38, PT ;  /* 0x008000004b00780b */ /* 0x000fe20003f4e000 */
[----:B------:R-:W-:Y:S01]  /*ba20*/  ULEA UR10, UR10, UR5, 0x6 ;  /* 0x000000050a0a7291 */ /* 0x000fe2000f8e30ff */
[----:B------:R-:W-:Y:S01]  /*ba30*/  FSEL R70, R70, R75, P4 ;  /* 0x0000004b46467208 */ /* 0x000fe20002000000 */
[----:B------:R-:W-:Y:S01]  /*ba40*/  UISETP.GE.AND UP1, UPT, UR21, UR27, UPT ;  /* 0x0000001b1500728c */ /* 0x000fe2000bf26270 */
[----:B------:R-:W-:Y:S01]  /*ba50*/  FSEL R71, R80, 1, P4 ;  /* 0x3f80000050477808 */ /* 0x000fe20002000000 */
[----:B------:R-:W-:-:S02]  /*ba60*/  ULOP3.LUT UR24, UR24, 0x1, URZ, 0x3c, !UPT ;  /* 0x0000000118187892 */ /* 0x000fc4000f8e3cff */
[----:B------:R-:W-:Y:S01]  /*ba70*/  ULOP3.LUT UR6, UR6, 0x1, URZ, 0x3c, !UPT ;  /* 0x0000000106067892 */ /* 0x000fe2000f8e3cff */
[----:B------:R-:W-:Y:S01]  /*ba80*/  @!P3 FMUL R70, R70, 16777216 ;  /* 0x4b8000004646b820 */ /* 0x000fe20000400000 */
[----:B------:R-:W-:Y:S01]  /*ba90*/  @!P3 FMUL R71, R71, 16777216 ;  /* 0x4b8000004747b820 */ /* 0x000fe20000400000 */
[----:B------:R-:W1:Y:S01]  /*baa0*/  LDTM.x32 R36, tmem[UR10] ;  /* 0x0000000a002479ee */ /* 0x000e6200082c0000 */
[----:B------:R-:W2:Y:S01]  /*bab0*/  LDTM.x32 R4, tmem[UR10+0x20] ;  /* 0x0000200a000479ee */ /* 0x000ea200082c0000 */
[----:B------:R-:W3:Y:S01]  /*bac0*/  MUFU.RCP R76, R70 ;  /* 0x00000046004c7308 */ /* 0x000ee20000001000 */
[----:B------:R-:W-:Y:S01]  /*bad0*/  @!P2 FMUL R75, R75, 8388608 ;  /* 0x4b0000004b4ba820 */ /* 0x000fe20000400000 */
[----:B------:R-:W-:-:S04]  /*bae0*/  NOP ;  /* 0x0000000000007918 */ /* 0x000fc80000000000 */
[C---:B------:R-:W-:Y:S01]  /*baf0*/  ISETP.GE.U32.AND P3, PT, R75.reuse, 0x7f800000, PT ;  /* 0x7f8000004b00780c */ /* 0x040fe20003f66070 */
[----:B---3--:R-:W-:Y:S01]  /*bb00*/  FMUL R76, R76, R71 ;  /* 0x000000474c4c7220 */ /* 0x008fe20000400000 */
[----:B------:R-:W-:-:S03]  /*bb10*/  IADD3 R70, PT, PT, R75, -0x3f3504f3, RZ ;  /* 0xc0cafb0d4b467810 */ /* 0x000fc60007ffe0ff */
[-C--:B-1----:R-:W-:Y:S02]  /*bb20*/  FMUL2 R38, R38.F32x2.HI_LO, R76.reuse.F32 ;  /* 0x0000004c2626724a */ /* 0x082fe40001000000 */
[-C--:B--2---:R-:W-:Y:S02]  /*bb30*/  FMUL2 R72, R6.F32x2.HI_LO, R76.reuse.F32 ;  /* 0x0000004c0648724a */ /* 0x084fe40001000000 */
[-C--:B------:R-:W-:Y:S02]  /*bb40*/  FMUL2 R6, R8.F32x2.HI_LO, R76.reuse.F32 ;  /* 0x0000004c0806724a */ /* 0x080fe40001000000 */
[----:B------:R-:W-:Y:S01]  /*bb50*/  FMUL2 R8, R10.F32x2.HI_LO, R76.F32 ;  /* 0x0000004c0a08724a */ /* 0x000fe20001000000 */
[----:B------:R-:W-:Y:S01]  /*bb60*/  F2FP.SATFINITE.E5M2.F32.PACK_AB_MERGE_C R72, R73, R72, RZ ;  /* 0x000000484948723e */ /* 0x000fe200048060ff */
[-C--:B------:R-:W-:Y:S01]  /*bb70*/  FMUL2 R10, R12.F32x2.HI_LO, R76.reuse.F32 ;  /* 0x0000004c0c0a724a */ /* 0x080fe20001000000 */
[----:B------:R-:W-:Y:S01]  /*bb80*/  LOP3.LUT R12, R70, 0xff800000, RZ, 0xc0, !PT ;  /* 0xff800000460c7812 */ /* 0x000fe200078ec0ff */
[----:B------:R-:W-:Y:S01]  /*bb90*/  FMUL2 R14, R14.F32x2.HI_LO, R76.F32 ;  /* 0x0000004c0e0e724a */ /* 0x000fe20001000000 */
[----:B------:R-:W-:Y:S01]  /*bba0*/  F2FP.SATFINITE.E5M2.F32.PACK_AB_MERGE_C R9, R9, R8, RZ ;  /* 0x000000080909723e */ /* 0x000fe200048060ff */
[----:B------:R-:W-:Y:S01]  /*bbb0*/  FMUL2 R70, R16.F32x2.HI_LO, R76.F32 ;  /* 0x0000004c1046724a */ /* 0x000fe20001000000 */
[----:B------:R-:W-:Y:S01]  /*bbc0*/  IADD3 R80, PT, PT, R75, -R12, RZ ;  /* 0x8000000c4b507210 */ /* 0x000fe20007ffe0ff */
[----:B------:R-:W-:Y:S01]  /*bbd0*/  FMUL2 R22, R22.F32x2.HI_LO, R76.F32 ;  /* 0x0000004c1616724a */ /* 0x000fe20001000000 */
[----:B------:R-:W-:Y:S01]  /*bbe0*/  F2FP.SATFINITE.E5M2.F32.PACK_AB_MERGE_C R16, R39, R38, RZ ;  /* 0x000000262710723e */ /* 0x000fe200048060ff */
[----:B------:R-:W-:Y:S01]  /*bbf0*/  FMUL2 R26, R26.F32x2.HI_LO, R76.F32 ;  /* 0x0000004c1a1a724a */ /* 0x000fe20001000000 */
[----:B------:R-:W-:Y:S01]  /*bc00*/  F2FP.SATFINITE.E5M2.F32.PACK_AB_MERGE_C R38, R15, R14, RZ ;  /* 0x0000000e0f26723e */ /* 0x000fe200048060ff */
[----:B------:R-:W-:Y:S01]  /*bc10*/  FADD R80, R80, -1 ;  /* 0xbf80000050507421 */ /* 0x000fe20000000000 */
[----:B------:R-:W-:Y:S01]  /*bc20*/  FMUL2 R42, R42.F32x2.HI_LO, R76.F32 ;  /* 0x0000004c2a2a724a */ /* 0x000fe20001000000 */
[----:B------:R-:W-:Y:S01]  /*bc30*/  F2FP.SATFINITE.E5M2.F32.PACK_AB_MERGE_C R22, R23, R22, RZ ;  /* 0x000000161716723e */ /* 0x000fe200048060ff */
[-C--:B------:R-:W-:Y:S01]  /*bc40*/  FMUL2 R46, R46.F32x2.HI_LO, R76.reuse.F32 ;  /* 0x0000004c2e2e724a */ /* 0x080fe20001000000 */
[----:B------:R-:W-:Y:S01]  /*bc50*/  FSEL R23, RZ, -23, P2 ;  /* 0xc1b80000ff177808 */ /* 0x000fe20001000000 */
[----:B------:R-:W-:Y:S01]  /*bc60*/  FFMA.FTZ R69, R80, R69, -0.16845393180847167969 ;  /* 0xbe2c7f3050457423 */ /* 0x000fe20000010045 */
[----:B------:R-:W-:Y:S01]  /*bc70*/  FMUL2 R50, R50.F32x2.HI_LO, R76.F32 ;  /* 0x0000004c3232724a */ /* 0x000fe20001000000 */
[----:B------:R-:W-:Y:S01]  /*bc80*/  I2FP.F32.S32 R12, R12 ;  /* 0x0000000c000c7245 */ /* 0x000fe20000201400 */
[----:B------:R-:W-:Y:S01]  /*bc90*/  FMUL2 R54, R54.F32x2.HI_LO, R76.F32 ;  /* 0x0000004c3636724a */ /* 0x000fe20001000000 */
[----:B------:R-:W-:Y:S01]  /*bca0*/  F2FP.SATFINITE.E5M2.F32.PACK_AB_MERGE_C R26, R27, R26, RZ ;  /* 0x0000001a1b1a723e */ /* 0x000fe200048060ff */
[----:B------:R-:W-:Y:S01]  /*bcb0*/  FFMA.FTZ R69, R80, R69, 0.1716887056827545166 ;  /* 0x3e2fcf2a50457423 */ /* 0x000fe20000010045 */
[----:B------:R-:W-:Y:S01]  /*bcc0*/  FMUL2 R58, R58.F32x2.HI_LO, R76.F32 ;  /* 0x0000004c3a3a724a */ /* 0x000fe20001000000 */
[----:B------:R-:W-:Y:S01]  /*bcd0*/  F2FP.SATFINITE.E5M2.F32.PACK_AB_MERGE_C R17, R43, R42, RZ ;  /* 0x0000002a2b11723e */ /* 0x000fe200048060ff */
[----:B------:R-:W-:Y:S01]  /*bce0*/  FMUL2 R62, R62.F32x2.HI_LO, R76.F32 ;  /* 0x0000004c3e3e724a */ /* 0x000fe20001000000 */
[----:B------:R-:W-:Y:S01]  /*bcf0*/  F2FP.SATFINITE.E5M2.F32.PACK_AB_MERGE_C R46, R47, R46, RZ ;  /* 0x0000002e2f2e723e */ /* 0x000fe200048060ff */
[----:B------:R-:W-:Y:S01]  /*bd00*/  FFMA.FTZ R69, R80, R69, -0.17900948226451873779 ;  /* 0xbe374e4350457423 */ /* 0x000fe20000010045 */
[----:B------:R-:W-:Y:S01]  /*bd10*/  FMUL2 R66, R66.F32x2.HI_LO, R76.F32 ;  /* 0x0000004c4242724a */ /* 0x000fe20001000000 */
[----:B------:R-:W-:Y:S01]  /*bd20*/  F2FP.SATFINITE.E5M2.F32.PACK_AB_MERGE_C R50, R51, R50, RZ ;  /* 0x000000323332723e */ /* 0x000fe200048060ff */
[----:B------:R-:W-:Y:S01]  /*bd30*/  FMUL2 R18, R18.F32x2.HI_LO, R76.F32 ;  /* 0x0000004c1212724a */ /* 0x000fe20001000000 */
[----:B------:R-:W-:Y:S01]  /*bd40*/  F2FP.SATFINITE.E5M2.F32.PACK_AB_MERGE_C R9, R7, R6, R9 ;  /* 0x000000060709723e */ /* 0x000fe20004806009 */
[----:B------:R-:W-:Y:S01]  /*bd50*/  FFMA.FTZ R69, R80, R69, 0.20512372255325317383 ;  /* 0x3e520bf450457423 */ /* 0x000fe20000010045 */
[----:B------:R-:W-:Y:S01]  /*bd60*/  FMUL2 R30, R30.F32x2.HI_LO, R76.F32 ;  /* 0x0000004c1e1e724a */ /* 0x000fe20001000000 */
[----:B------:R-:W-:Y:S01]  /*bd70*/  F2FP.SATFINITE.E5M2.F32.PACK_AB_MERGE_C R54, R55, R54, RZ ;  /* 0x000000363736723e */ /* 0x000fe200048060ff */
[----:B------:R-:W-:Y:S01]  /*bd80*/  FMUL2 R34, R34.F32x2.HI_LO, R76.F32 ;  /* 0x0000004c2222724a */ /* 0x000fe20001000000 */
[----:B------:R-:W-:Y:S01]  /*bd90*/  F2FP.SATFINITE.E5M2.F32.PACK_AB_MERGE_C R13, R59, R58, RZ ;  /* 0x0000003a3b0d723e */ /* 0x000fe200048060ff */
[----:B------:R-:W-:Y:S01]  /*bda0*/  FFMA.FTZ R69, R80, R69, -0.24046532809734344482 ;  /* 0xbe763c8b50457423 */ /* 0x000fe20000010045 */
[----:B------:R-:W-:Y:S01]  /*bdb0*/  FMUL2 R36, R36.F32x2.HI_LO, R76.F32 ;  /* 0x0000004c2424724a */ /* 0x000fe20001000000 */
[----:B------:R-:W-:Y:S01]  /*bdc0*/  F2FP.SATFINITE.E5M2.F32.PACK_AB_MERGE_C R62, R63, R62, RZ ;  /* 0x0000003e3f3e723e */ /* 0x000fe200048060ff */
[----:B------:R-:W-:Y:S01]  /*bdd0*/  FMUL2 R40, R40.F32x2.HI_LO, R76.F32 ;  /* 0x0000004c2828724a */ /* 0x000fe20001000000 */
[----:B------:R-:W-:Y:S01]  /*bde0*/  F2FP.SATFINITE.E5M2.F32.PACK_AB_MERGE_C R66, R67, R66, RZ ;  /* 0x000000424342723e */ /* 0x000fe200048060ff */
[----:B------:R-:W-:Y:S01]  /*bdf0*/  FFMA.FTZ R15, R80, R69, 0.28857114911079406738 ;  /* 0x3e93bf99500f7423 */ /* 0x000fe20000010045 */
[-C--:B------:R-:W-:Y:S01]  /*be00*/  FMUL2 R44, R44.F32x2.HI_LO, R76.reuse.F32 ;  /* 0x0000004c2c2c724a */ /* 0x080fe20001000000 */
[----:B------:R-:W-:Y:S01]  /*be10*/  @P3 MOV R6, 0x7f800000 ;  /* 0x7f80000000063802 */ /* 0x000fe20000000f00 */
[----:B------:R-:W-:Y:S01]  /*be20*/  FMUL2 R48, R48.F32x2.HI_LO, R76.F32 ;  /* 0x0000004c3030724a */ /* 0x000fe20001000000 */
[----:B------:R-:W-:Y:S01]  /*be30*/  F2FP.SATFINITE.E5M2.F32.PACK_AB_MERGE_C R39, R19, R18, RZ ;  /* 0x000000121327723e */ /* 0x000fe200048060ff */
[----:B------:R-:W-:Y:S01]  /*be40*/  FFMA.FTZ R15, R80, R15, -0.36067417263984680176 ;  /* 0xbeb8aa49500f7423 */ /* 0x000fe2000001000f */
[----:B------:R-:W-:Y:S01]  /*be50*/  FMUL2 R52, R52.F32x2.HI_LO, R76.F32 ;  /* 0x0000004c3434724a */ /* 0x000fe20001000000 */
[----:B------:R-:W-:Y:S01]  /*be60*/  F2FP.SATFINITE.E5M2.F32.PACK_AB_MERGE_C R30, R31, R30, RZ ;  /* 0x0000001e1f1e723e */ /* 0x000fe200048060ff */
[----:B------:R-:W-:Y:S01]  /*be70*/  FMUL2 R56, R56.F32x2.HI_LO, R76.F32 ;  /* 0x0000004c3838724a */ /* 0x000fe20001000000 */
[----:B------:R-:W-:Y:S01]  /*be80*/  F2FP.SATFINITE.E5M2.F32.PACK_AB_MERGE_C R34, R35, R34, RZ ;  /* 0x000000222322723e */ /* 0x000fe200048060ff */
[----:B------:R-:W-:Y:S01]  /*be90*/  FFMA.FTZ R15, R80, R15, 0.48089820146560668945 ;  /* 0x3ef6384a500f7423 */ /* 0x000fe2000001000f */
[----:B------:R-:W-:Y:S01]  /*bea0*/  FMUL2 R60, R60.F32x2.HI_LO, R76.F32 ;  /* 0x0000004c3c3c724a */ /* 0x000fe20001000000 */
[----:B------:R-:W-:Y:S01]  /*beb0*/  F2FP.SATFINITE.E5M2.F32.PACK_AB_MERGE_C R16, R37, R36, R16 ;  /* 0x000000242510723e */ /* 0x000fe20004806010 */
[----:B------:R-:W-:Y:S01]  /*bec0*/  FMUL2 R64, R64.F32x2.HI_LO, R76.F32 ;  /* 0x0000004c4040724a */ /* 0x000fe20001000000 */
[----:B------:R-:W-:Y:S01]  /*bed0*/  F2FP.SATFINITE.E5M2.F32.PACK_AB_MERGE_C R17, R41, R40, R17 ;  /* 0x000000282911723e */ /* 0x000fe20004806011 */
[----:B------:R-:W-:Y:S01]  /*bee0*/  FFMA.FTZ R15, R80, R15, -0.72134751081466674805 ;  /* 0xbf38aa3b500f7423 */ /* 0x000fe2000001000f */
[----:B------:R-:W-:Y:S01]  /*bef0*/  FMUL2 R4, R4.F32x2.HI_LO, R76.F32 ;  /* 0x0000004c0404724a */ /* 0x000fe20001000000 */
[----:B------:R-:W-:Y:S01]  /*bf00*/  F2FP.SATFINITE.E5M2.F32.PACK_AB_MERGE_C R18, R45, R44, R46 ;  /* 0x0000002c2d12723e */ /* 0x000fe2000480602e */
[----:B------:R-:W-:Y:S01]  /*bf10*/  FFMA.FTZ R23, R12, 1.1920928955078125e-07, R23 ;  /* 0x340000000c177823 */ /* 0x000fe20000010017 */
[----:B------:R-:W-:Y:S01]  /*bf20*/  FMUL R15, R80, R15 ;  /* 0x0000000f500f7220 */ /* 0x000fe20000400000 */
[----:B------:R-:W-:Y:S01]  /*bf30*/  FMUL2 R20, R20.F32x2.HI_LO, R76.F32 ;  /* 0x0000004c1414724a */ /* 0x000fe20001000000 */
[----:B------:R-:W-:Y:S01]  /*bf40*/  F2FP.SATFINITE.E5M2.F32.PACK_AB_MERGE_C R19, R49, R48, R50 ;  /* 0x000000303113723e */ /* 0x000fe20004806032 */
[----:B------:R-:W-:Y:S01]  /*bf50*/  FMUL2 R24, R24.F32x2.HI_LO, R76.F32 ;  /* 0x0000004c1818724a */ /* 0x000fe20001000000 */
[----:B------:R-:W-:Y:S01]  /*bf60*/  F2FP.SATFINITE.E5M2.F32.PACK_AB_MERGE_C R12, R53, R52, R54 ;  /* 0x00000034350c723e */ /* 0x000fe20004806036 */
[----:B------:R-:W-:Y:S01]  /*bf70*/  FMUL R27, R80, R15 ;  /* 0x0000000f501b7220 */ /* 0x000fe20000400000 */
[----:B------:R-:W-:Y:S01]  /*bf80*/  FMUL2 R28, R28.F32x2.HI_LO, R76.F32 ;  /* 0x0000004c1c1c724a */ /* 0x000fe20001000000 */
[----:B------:R-:W-:Y:S01]  /*bf90*/  F2FP.SATFINITE.E5M2.F32.PACK_AB_MERGE_C R13, R57, R56, R13 ;  /* 0x00000038390d723e */ /* 0x000fe2000480600d */
[----:B------:R-:W-:Y:S01]  /*bfa0*/  FMUL2 R32, R32.F32x2.HI_LO, R76.F32 ;  /* 0x0000004c2020724a */ /* 0x000fe20001000000 */
[----:B------:R-:W-:Y:S01]  /*bfb0*/  F2FP.SATFINITE.E5M2.F32.PACK_AB_MERGE_C R14, R61, R60, R62 ;  /* 0x0000003c3d0e723e */ /* 0x000fe2000480603e */
[----:B------:R-:W-:Y:S01]  /*bfc0*/  FFMA.FTZ R80, R80, 1.4426950216293334961, R27 ;  /* 0x3fb8aa3b50507823 */ /* 0x000fe2000001001b */
[----:B------:R-:W-:Y:S01]  /*bfd0*/  F2FP.SATFINITE.E5M2.F32.PACK_AB_MERGE_C R15, R65, R64, R66 ;  /* 0x00000040410f723e */ /* 0x000fe20004806042 */
[----:B------:R1:W-:Y:S01]  /*bfe0*/  STS.128 [R68+UR4+0x16000], R16 ;  /* 0x0160001044007988 */ /* 0x0003e20008000c04 */
[----:B------:R-:W-:Y:S01]  /*bff0*/  F2FP.SATFINITE.E5M2.F32.PACK_AB_MERGE_C R10, R11, R10, R38 ;  /* 0x0000000a0b0a723e */ /* 0x000fe20004806026 */
[----:B------:R-:W-:Y:S01]  /*c000*/  FADD R23, R23, R80 ;  /* 0x0000005017177221 */ /* 0x000fe20000000000 */
[----:B------:R-:W-:Y:S01]  /*c010*/  F2FP.SATFINITE.E5M2.F32.PACK_AB_MERGE_C R8, R5, R4, R72 ;  /* 0x000000040508723e */ /* 0x000fe20004806048 */
[----:B------:R-:W-:Y:S01]  /*c020*/  @P3 FFMA.FTZ R23, R75, R6, +INF ;  /* 0x7f8000004b173423 */ /* 0x000fe20000010006 */
[----:B------:R-:W-:Y:S01]  /*c030*/  F2FP.SATFINITE.E5M2.F32.PACK_AB_MERGE_C R11, R71, R70, R39 ;  /* 0x00000046470b723e */ /* 0x000fe20004806027 */
[----:B------:R1:W-:Y:S01]  /*c040*/  STS.128 [R3+UR4+0x16000], R12 ;  /* 0x0160000c03007988 */ /* 0x0003e20008000c04 */
[----:B------:R-:W-:-:S02]  /*c050*/  F2FP.SATFINITE.E5M2.F32.PACK_AB_MERGE_C R4, R21, R20, R22 ;  /* 0x000000141504723e */ /* 0x000fc40004806016 */
[----:B------:R-:W-:Y:S01]  /*c060*/  F2FP.SATFINITE.E5M2.F32.PACK_AB_MERGE_C R5, R25, R24, R26 ;  /* 0x000000181905723e */ /* 0x000fe2000480601a */
[----:B------:R1:W-:Y:S01]  /*c070*/  STS.128 [R2+UR4+0x16000], R8 ;  /* 0x0160000802007988 */ /* 0x0003e20008000c04 */
[----:B------:R-:W-:Y:S02]  /*c080*/  F2FP.SATFINITE.E5M2.F32.PACK_AB_MERGE_C R6, R29, R28, R30 ;  /* 0x0000001c1d06723e */ /* 0x000fe4000480601e */
[----:B------:R-:W-:Y:S02]  /*c090*/  F2FP.SATFINITE.E5M2.F32.PACK_AB_MERGE_C R7, R33, R32, R34 ;  /* 0x000000202107723e */ /* 0x000fe40004806022 */
[----:B------:R-:W-:-:S03]  /*c0a0*/  FSETP.NEU.AND P2, PT, R75, RZ, PT ;  /* 0x000000ff4b00720b */ /* 0x000fc60003f4d000 */
[----:B------:R1:W-:Y:S01]  /*c0b0*/  STS.128 [R0+UR4+0x16000], R4 ;  /* 0x0160000400007988 */ /* 0x0003e20008000c04 */
[----:B------:R-:W-:Y:S02]  /*c0c0*/  FSEL R23, R23, -INF , P2 ;  /* 0xff80000017177808 */ /* 0x000fe40001000000 */
[----:B------:R-:W-:Y:S01]  /*c0d0*/  PLOP3.LUT P2, PT, PT, PT, UP1, 0x80, 0x8 ;  /* 0x000000000008781c */ /* 0x000fe20003f4f018 */
[----:B------:R2:W-:Y:S06]  /*c0e0*/  MEMBAR.ALL.CTA ;  /* 0x0000000000007992 */ /* 0x0005ec0000008000 */
[----:B--2---:R-:W2:Y:S01]  /*c0f0*/  FENCE.VIEW.ASYNC.S ;  /* 0x00000000000073c6 */ /* 0x004ea20000000000 */
[----:B------:R-:W-:Y:S01]  /*c100*/  FADD R23, R23, R74 ;  /* 0x0000004a17177221 */ /* 0x000fe20000000000 */
[----:B--2---:R-:W-:Y:S06]  /*c110*/  BAR.SYNC.DEFER_BLOCKING 0x0, 0x80 ;  /* 0x0002000000007b1d */ /* 0x004fec0000010000 */
[----:B------:R-:W-:Y:S02]  /*c120*/  @!P0 SYNCS.ARRIVE.TRANS64.A1T0 RZ, [UR4+0x18258], RZ ;  /* 0x018258ffffff89a7 */ /* 0x000fe40008100004 */
[----:B------:R-:W-:Y:S06]  /*c130*/  BAR.SYNC.DEFER_BLOCKING 0x0, 0x80 ;  /* 0x0002000000007b1d */ /* 0x000fec0000010000 */
[----:B------:R-:W-:Y:S01]  /*c140*/  @!P0 SYNCS.ARRIVE.TRANS64.A1T0 RZ, [UR4+0x18248], RZ ;  /* 0x018248ffffff89a7 */ /* 0x000fe20008100004 */
[----:B------:R1:W-:Y:S01]  /*c150*/  STG.E desc[UR32][R78.64], R23 ;  /* 0x000000174e007986 */ /* 0x0003e2000c101920 */
[----:B------:R-:W-:Y:S05]  /*c160*/  @!P2 BRA `(.L_x_117) ;  /* 0xffffffdc0084a947 */ /* 0x000fea000383ffff */
.L_x_102:
[----:B------:R-:W-:Y:S06]  /*c170*/  BAR.SYNC.DEFER_BLOCKING 0x1 ;  /* 0x0040000000007b1d */ /* 0x000fec0000010000 */
.L_x_118:
[----:B------:R-:W-:-:S08]  /*c180*/  NOP ;  /* 0x0000000000007918 */ /* 0x000fd00000000000 */
[----:B------:R-:W2:Y:S02]  /*c190*/  USETMAXREG.TRY_ALLOC.CTAPOOL UP0, 0x100 ;  /* 0x00000100000079c8 */ /* 0x000ea40008000600 */
[----:B--2---:R-:W-:-:S13]  /*c1a0*/  PLOP3.LUT P2, PT, PT, PT, UP0, 0x80, 0x8 ;  /* 0x000000000008781c */ /* 0x004fda0003f4f008 */
[----:B------:R-:W-:Y:S05]  /*c1b0*/  @!P2 BRA `(.L_x_118) ;  /* 0xfffffffc00f0a947 */ /* 0x000fea000383ffff */
[----:B------:R-:W-:Y:S06]  /*c1c0*/  BAR.SYNC.DEFER_BLOCKING 0x0, 0x80 ;  /* 0x0002000000007b1d */ /* 0x000fec0000010000 */
[----:B------:R-:W-:Y:S04]  /*c1d0*/  BSSY.RECONVERGENT B0, `(.L_x_119) ;  /* 0x0000004000007945 */ /* 0x000fe80003800200 */
[----:B------:R-:W-:Y:S05]  /*c1e0*/  @P0 BRA `(.L_x_120) ;  /* 0x0000000000080947 */ /* 0x000fea0003800000 */
[----:B------:R-:W2:Y:S02]  /*c1f0*/  SYNCS.CCTL.IV [UR4+0x18210] ;  /* 0x01821000ff0079b1 */ /* 0x000ea40008000004 */
[----:B--2---:R-:W2:Y:S02]  /*c200*/  SYNCS.CCTL.IV [UR4+0x18220] ;  /* 0x01822000ff0079b1 */ /* 0x004ea40008000004 */
.L_x_120:
[----:B------:R-:W-:Y:S05]  /*c210*/  BSYNC.RECONVERGENT B0 ;  /* 0x0000000000007941 */ /* 0x000fea0003800200 */
.L_x_119:
[----:B--2---:R-:W-:Y:S06]  /*c220*/  BAR.SYNC.DEFER_BLOCKING 0x0, 0x80 ;  /* 0x0002000000007b1d */ /* 0x004fec0000010000 */
[----:B------:R-:W-:Y:S04]  /*c230*/  BSSY.RECONVERGENT B0, `(.L_x_121) ;  /* 0x0000004000007945 */ /* 0x000fe80003800200 */
[----:B------:R-:W-:Y:S05]  /*c240*/  @P0 BRA `(.L_x_122) ;  /* 0x0000000000080947 */ /* 0x000fea0003800000 */
[----:B------:R-:W2:Y:S02]  /*c250*/  SYNCS.CCTL.IV [UR4+0x18218] ;  /* 0x01821800ff0079b1 */ /* 0x000ea40008000004 */
[----:B--2---:R-:W2:Y:S02]  /*c260*/  SYNCS.CCTL.IV [UR4+0x18228] ;  /* 0x01822800ff0079b1 */ /* 0x004ea40008000004 */
.L_x_122:
[----:B------:R-:W-:Y:S05]  /*c270*/  BSYNC.RECONVERGENT B0 ;  /* 0x0000000000007941 */ /* 0x000fea0003800200 */
.L_x_121:
[----:B------:R-:W-:Y:S04]  /*c280*/  BSSY.RECONVERGENT B0, `(.L_x_123) ;  /* 0x0000004000007945 */ /* 0x000fe80003800200 */
[----:B------:R-:W-:Y:S05]  /*c290*/  @P0 BRA `(.L_x_124) ;  /* 0x0000000000080947 */ /* 0x000fea0003800000 */
[----:B--2---:R-:W2:Y:S02]  /*c2a0*/  SYNCS.CCTL.IV [UR4+0x18190] ;  /* 0x01819000ff0079b1 */ /* 0x004ea40008000004 */
[----:B--2---:R-:W3:Y:S02]  /*c2b0*/  @!P0 SYNCS.CCTL.IV [UR4+0x181d0] ;  /* 0x0181d000ff0089b1 */ /* 0x004ee40008000004 */
.L_x_124:
[----:B------:R-:W-:Y:S05]  /*c2c0*/  BSYNC.RECONVERGENT B0 ;  /* 0x0000000000007941 */ /* 0x000fea0003800200 */
.L_x_123:
[----:B--23--:R-:W-:Y:S06]  /*c2d0*/  BAR.SYNC.DEFER_BLOCKING 0x0, 0x80 ;  /* 0x0002000000007b1d */ /* 0x00cfec0000010000 */
[----:B------:R-:W-:Y:S04]  /*c2e0*/  BSSY.RECONVERGENT B0, `(.L_x_125) ;  /* 0x0000004000007945 */ /* 0x000fe80003800200 */
[----:B------:R-:W-:Y:S05]  /*c2f0*/  @P0 BRA `(.L_x_126) ;  /* 0x0000000000080947 */ /* 0x000fea0003800000 */
[----:B------:R-:W2:Y:S02]  /*c300*/  SYNCS.CCTL.IV [UR4+0x18198] ;  /* 0x01819800ff0079b1 */ /* 0x000ea40008000004 */
[----:B--2---:R-:W2:Y:S02]  /*c310*/  SYNCS.CCTL.IV [UR4+0x181d8] ;  /* 0x0181d800ff0079b1 */ /* 0x004ea40008000004 */
.L_x_126:
[----:B------:R-:W-:Y:S05]  /*c320*/  BSYNC.RECONVERGENT B0 ;  /* 0x0000000000007941 */ /* 0x000fea0003800200 */
.L_x_125:
[----:B--2---:R-:W-:Y:S06]  /*c330*/  BAR.SYNC.DEFER_BLOCKING 0x0, 0x80 ;  /* 0x0002000000007b1d */ /* 0x004fec0000010000 */
[----:B------:R-:W-:Y:S04]  /*c340*/  BSSY.RECONVERGENT B0, `(.L_x_127) ;  /* 0x0000004000007945 */ /* 0x000fe80003800200 */
[----:B------:R-:W-:Y:S05]  /*c350*/  @P0 BRA `(.L_x_128) ;  /* 0x0000000000080947 */ /* 0x000fea0003800000 */
[----:B------:R-:W2:Y:S02]  /*c360*/  SYNCS.CCTL.IV [UR4+0x181a0] ;  /* 0x0181a000ff0079b1 */ /* 0x000ea40008000004 */
[----:B--2---:R-:W2:Y:S02]  /*c370*/  SYNCS.CCTL.IV [UR4+0x181e0] ;  /* 0x0181e000ff0079b1 */ /* 0x004ea40008000004 */
.L_x_128:
[----:B------:R-:W-:Y:S05]  /*c380*/  BSYNC.RECONVERGENT B0 ;  /* 0x0000000000007941 */ /* 0x000fea0003800200 */
.L_x_127:
[----:B--2---:R-:W-:Y:S06]  /*c390*/  BAR.SYNC.DEFER_BLOCKING 0x0, 0x80 ;  /* 0x0002000000007b1d */ /* 0x004fec0000010000 */
[----:B------:R-:W-:Y:S04]  /*c3a0*/  BSSY.RECONVERGENT B0, `(.L_x_129) ;  /* 0x0000004000007945 */ /* 0x000fe80003800200 */
[----:B------:R-:W-:Y:S05]  /*c3b0*/  @P0 BRA `(.L_x_130) ;  /* 0x0000000000080947 */ /* 0x000fea0003800000 */
[----:B------:R-:W2:Y:S02]  /*c3c0*/  SYNCS.CCTL.IV [UR4+0x181a8] ;  /* 0x0181a800ff0079b1 */ /* 0x000ea40008000004 */
[----:B--2---:R-:W2:Y:S02]  /*c3d0*/  SYNCS.CCTL.IV [UR4+0x181e8] ;  /* 0x0181e800ff0079b1 */ /* 0x004ea40008000004 */
.L_x_130:
[----:B------:R-:W-:Y:S05]  /*c3e0*/  BSYNC.RECONVERGENT B0 ;  /* 0x0000000000007941 */ /* 0x000fea0003800200 */
.L_x_129:
[----:B--2---:R-:W-:Y:S06]  /*c3f0*/  BAR.SYNC.DEFER_BLOCKING 0x0, 0x80 ;  /* 0x0002000000007b1d */ /* 0x004fec0000010000 */
[----:B------:R-:W-:Y:S04]  /*c400*/  BSSY.RECONVERGENT B0, `(.L_x_131) ;  /* 0x0000004000007945 */ /* 0x000fe80003800200 */
[----:B------:R-:W-:Y:S05]  /*c410*/  @P0 BRA `(.L_x_132) ;  /* 0x0000000000080947 */ /* 0x000fea0003800000 */
[----:B------:R-:W2:Y:S02]  /*c420*/  SYNCS.CCTL.IV [UR4+0x181b0] ;  /* 0x0181b000ff0079b1 */ /* 0x000ea40008000004 */
[----:B--2---:R-:W2:Y:S02]  /*c430*/  SYNCS.CCTL.IV [UR4+0x181f0] ;  /* 0x0181f000ff0079b1 */ /* 0x004ea40008000004 */
.L_x_132:
[----:B------:R-:W-:Y:S05]  /*c440*/  BSYNC.RECONVERGENT B0 ;  /* 0x0000000000007941 */ /* 0x000fea0003800200 */
.L_x_131:
[----:B--2---:R-:W-:Y:S06]  /*c450*/  BAR.SYNC.DEFER_BLOCKING 0x0, 0x80 ;  /* 0x0002000000007b1d */ /* 0x004fec0000010000 */
[----:B------:R-:W-:Y:S04]  /*c460*/  BSSY.RECONVERGENT B0, `(.L_x_133) ;  /* 0x0000004000007945 */ /* 0x000fe80003800200 */
[----:B------:R-:W-:Y:S05]  /*c470*/  @P0 BRA `(.L_x_134) ;  /* 0x0000000000080947 */ /* 0x000fea0003800000 */
[----:B------:R-:W2:Y:S02]  /*c480*/  SYNCS.CCTL.IV [UR4+0x181b8] ;  /* 0x0181b800ff0079b1 */ /* 0x000ea40008000004 */
[----:B--2---:R-:W2:Y:S02]  /*c490*/  SYNCS.CCTL.IV [UR4+0x181f8] ;  /* 0x0181f800ff0079b1 */ /* 0x004ea40008000004 */
.L_x_134:
[----:B------:R-:W-:Y:S05]  /*c4a0*/  BSYNC.RECONVERGENT B0 ;  /* 0x0000000000007941 */ /* 0x000fea0003800200 */
.L_x_133:
[----:B--2---:R-:W-:Y:S06]  /*c4b0*/  BAR.SYNC.DEFER_BLOCKING 0x0, 0x80 ;  /* 0x0002000000007b1d */ /* 0x004fec0000010000 */
[----:B------:R-:W-:Y:S04]  /*c4c0*/  BSSY.RECONVERGENT B0, `(.L_x_135) ;  /* 0x0000004000007945 */ /* 0x000fe80003800200 */
[----:B------:R-:W-:Y:S05]  /*c4d0*/  @P0 BRA `(.L_x_136) ;  /* 0x0000000000080947 */ /* 0x000fea0003800000 */
[----:B------:R-:W2:Y:S02]  /*c4e0*/  SYNCS.CCTL.IV [UR4+0x181c0] ;  /* 0x0181c000ff0079b1 */ /* 0x000ea40008000004 */
[----:B--2---:R-:W2:Y:S02]  /*c4f0*/  SYNCS.CCTL.IV [UR4+0x18200] ;  /* 0x01820000ff0079b1 */ /* 0x004ea40008000004 */
.L_x_136:
[----:B------:R-:W-:Y:S05]  /*c500*/  BSYNC.RECONVERGENT B0 ;  /* 0x0000000000007941 */ /* 0x000fea0003800200 */
.L_x_135:
[----:B--2---:R-:W-:Y:S06]  /*c510*/  BAR.SYNC.DEFER_BLOCKING 0x0, 0x80 ;  /* 0x0002000000007b1d */ /* 0x004fec0000010000 */
[----:B------:R-:W-:Y:S04]  /*c520*/  BSSY.RECONVERGENT B0, `(.L_x_137) ;  /* 0x0000004000007945 */ /* 0x000fe80003800200 */
[----:B------:R-:W-:Y:S05]  /*c530*/  @P0 BRA `(.L_x_138) ;  /* 0x0000000000080947 */ /* 0x000fea0003800000 */
[----:B------:R-:W2:Y:S02]  /*c540*/  SYNCS.CCTL.IV [UR4+0x181c8] ;  /* 0x0181c800ff0079b1 */ /* 0x000ea40008000004 */
[----:B--2---:R-:W2:Y:S02]  /*c550*/  SYNCS.CCTL.IV [UR4+0x18208] ;  /* 0x01820800ff0079b1 */ /* 0x004ea40008000004 */
.L_x_138:
[----:B------:R-:W-:Y:S05]  /*c560*/  BSYNC.RECONVERGENT B0 ;  /* 0x0000000000007941 */ /* 0x000fea0003800200 */
.L_x_137:
[----:B------:R-:W-:Y:S04]  /*c570*/  BSSY.RECONVERGENT B0, `(.L_x_139) ;  /* 0x0000004000007945 */ /* 0x000fe80003800200 */
[----:B------:R-:W-:Y:S05]  /*c580*/  @P0 BRA `(.L_x_140) ;  /* 0x0000000000080947 */ /* 0x000fea0003800000 */
[----:B--2---:R-:W2:Y:S02]  /*c590*/  SYNCS.CCTL.IV [UR4+0x18230] ;  /* 0x01823000ff0079b1 */ /* 0x004ea40008000004 */
[----:B--2---:R-:W3:Y:S02]  /*c5a0*/  @!P0 SYNCS.CCTL.IV [UR4+0x18240] ;  /* 0x01824000ff0089b1 */ /* 0x004ee40008000004 */
.L_x_140:
[----:B------:R-:W-:Y:S05]  /*c5b0*/  BSYNC.RECONVERGENT B0 ;  /* 0x0000000000007941 */ /* 0x000fea0003800200 */
.L_x_139:
[----:B--23--:R-:W-:Y:S06]  /*c5c0*/  BAR.SYNC.DEFER_BLOCKING 0x0, 0x80 ;  /* 0x0002000000007b1d */ /* 0x00cfec0000010000 */
[----:B------:R-:W-:Y:S04]  /*c5d0*/  BSSY.RECONVERGENT B0, `(.L_x_141) ;  /* 0x0000004000007945 */ /* 0x000fe80003800200 */
[----:B------:R-:W-:Y:S05]  /*c5e0*/  @P0 BRA `(.L_x_142) ;  /* 0x0000000000080947 */ /* 0x000fea0003800000 */
[----:B------:R-:W2:Y:S02]  /*c5f0*/  SYNCS.CCTL.IV [UR4+0x18238] ;  /* 0x01823800ff0079b1 */ /* 0x000ea40008000004 */
[----:B--2---:R-:W2:Y:S02]  /*c600*/  SYNCS.CCTL.IV [UR4+0x18248] ;  /* 0x01824800ff0079b1 */ /* 0x004ea40008000004 */
.L_x_142:
[----:B------:R-:W-:Y:S05]  /*c610*/  BSYNC.RECONVERGENT B0 ;  /* 0x0000000000007941 */ /* 0x000fea0003800200 */
.L_x_141:
[----:B------:R-:W-:Y:S04]  /*c620*/  BSSY.RECONVERGENT B0, `(.L_x_143) ;  /* 0x0000004000007945 */ /* 0x000fe80003800200 */
[----:B------:R-:W-:Y:S05]  /*c630*/  @P0 BRA `(.L_x_144) ;  /* 0x0000000000080947 */ /* 0x000fea0003800000 */
[----:B--2---:R-:W2:Y:S02]  /*c640*/  SYNCS.CCTL.IV [UR4+0x18250] ;  /* 0x01825000ff0079b1 */ /* 0x004ea40008000004 */
[----:B--2---:R-:W3:Y:S02]  /*c650*/  @!P0 SYNCS.CCTL.IV [UR4+0x18260] ;  /* 0x01826000ff0089b1 */ /* 0x004ee40008000004 */
.L_x_144:
[----:B------:R-:W-:Y:S05]  /*c660*/  BSYNC.RECONVERGENT B0 ;  /* 0x0000000000007941 */ /* 0x000fea0003800200 */
.L_x_143:
[----:B--23--:R-:W-:Y:S06]  /*c670*/  BAR.SYNC.DEFER_BLOCKING 0x0, 0x80 ;  /* 0x0002000000007b1d */ /* 0x00cfec0000010000 */
[----:B------:R-:W-:Y:S04]  /*c680*/  BSSY.RECONVERGENT B0, `(.L_x_145) ;  /* 0x0000004000007945 */ /* 0x000fe80003800200 */
[----:B------:R-:W-:Y:S05]  /*c690*/  @P0 BRA `(.L_x_146) ;  /* 0x0000000000080947 */ /* 0x000fea0003800000 */
[----:B------:R-:W2:Y:S02]  /*c6a0*/  SYNCS.CCTL.IV [UR4+0x18258] ;  /* 0x01825800ff0079b1 */ /* 0x000ea40008000004 */
[----:B--2---:R-:W2:Y:S02]  /*c6b0*/  SYNCS.CCTL.IV [UR4+0x18268] ;  /* 0x01826800ff0079b1 */ /* 0x004ea40008000004 */
.L_x_146:
[----:B------:R-:W-:Y:S05]  /*c6c0*/  BSYNC.RECONVERGENT B0 ;  /* 0x0000000000007941 */ /* 0x000fea0003800200 */
.L_x_145:
[----:B------:R-:W-:Y:S04]  /*c6d0*/  BSSY.RECONVERGENT B1, `(.L_x_147) ;  /* 0x0000013000017945 */ /* 0x000fe80003800200 */
[----:B------:R-:W-:Y:S04]  /*c6e0*/  BSSY.RELIABLE B0, `(.L_x_148) ;  /* 0x0000010000007945 */ /* 0x000fe80003800100 */
[----:B------:R-:W-:Y:S05]  /*c6f0*/  @P0 BRA `(.L_x_149) ;  /* 0x00000000000c0947 */ /* 0x000fea0003800000 */
[----:B--2---:R-:W2:Y:S01]  /*c700*/  SYNCS.CCTL.IV [UR4+0x18280] ;  /* 0x01828000ff0079b1 */ /* 0x004ea20008000004 */
[----:B------:R-:W-:Y:S05]  /*c710*/  @P0 BRA `(.L_x_150) ;  /* 0x00000000000c0947 */ /* 0x000fea0003800000 */
[----:B--2---:R-:W3:Y:S02]  /*c720*/  SYNCS.CCTL.IV [UR4+0x18290] ;  /* 0x01829000ff0079b1 */ /* 0x004ee40008000004 */
.L_x_149:
[----:B------:R-:W-:Y:S05]  /*c730*/  @P0 BRA `(.L_x_151) ;  /* 0x00000000000c0947 */ /* 0x000fea0003800000 */
[----:B--23--:R-:W3:Y:S02]  /*c740*/  SYNCS.CCTL.IV [UR4+0x182a0] ;  /* 0x0182a000ff0079b1 */ /* 0x00cee40008000004 */
.L_x_150:
[----:B------:R-:W-:Y:S05]  /*c750*/  @P0 BRA `(.L_x_152) ;  /* 0x00000000000c0947 */ /* 0x000fea0003800000 */
[----:B--23--:R-:W4:Y:S02]  /*c760*/  SYNCS.CCTL.IV [UR4+0x182b0] ;  /* 0x0182b000ff0079b1 */ /* 0x00cf240008000004 */
.L_x_151:
[----:B------:R-:W-:Y:S05]  /*c770*/  @P0 BRA `(.L_x_153) ;  /* 0x00000000000c0947 */ /* 0x000fea0003800000 */
[----:B--234-:R-:W4:Y:S02]  /*c780*/  SYNCS.CCTL.IV [UR4+0x182c0] ;  /* 0x0182c000ff0079b1 */ /* 0x01cf240008000004 */
.L_x_152:
[----:B------:R-:W-:Y:S05]  /*c790*/  @P0 BRA `(.L_x_154) ;  /* 0x0000000000100947 */ /* 0x000fea0003800000 */
[----:B--234-:R-:W2:Y:S02]  /*c7a0*/  SYNCS.CCTL.IV [UR4+0x182d0] ;  /* 0x0182d000ff0079b1 */ /* 0x01cea40008000004 */
.L_x_153:
[----:B------:R-:W-:Y:S05]  /*c7b0*/  @P0 BREAK.RELIABLE B0 ;  /* 0x0000000000000942 */ /* 0x000fea0003800100 */
[----:B------:R-:W-:Y:S05]  /*c7c0*/  @P0 BRA `(.L_x_155) ;  /* 0x00000000000c0947 */ /* 0x000fea0003800000 */
[----:B--234-:R-:W2:Y:S02]  /*c7d0*/  SYNCS.CCTL.IV [UR4+0x182e0] ;  /* 0x0182e000ff0079b1 */ /* 0x01cea40008000004 */
.L_x_154:
[----:B------:R-:W-:Y:S05]  /*c7e0*/  BSYNC.RELIABLE B0 ;  /* 0x0000000000007941 */ /* 0x000fea0003800100 */
.L_x_148:
[----:B--234-:R-:W2:Y:S02]  /*c7f0*/  @!P0 SYNCS.CCTL.IV [UR4+0x182f0] ;  /* 0x0182f000ff0089b1 */ /* 0x01cea40008000004 */
.L_x_155:
[----:B------:R-:W-:Y:S05]  /*c800*/  BSYNC.RECONVERGENT B1 ;  /* 0x0000000000017941 */ /* 0x000fea0003800200 */
.L_x_147:
[----:B------:R-:W-:Y:S05]  /*c810*/  WARPSYNC.ALL ;  /* 0x0000000000007948 */ /* 0x000fea0003800000 */
[----:B------:R-:W-:Y:S01]  /*c820*/  NOP ;  /* 0x0000000000007918 */ /* 0x000fe20000000000 */
[----:B------:R-:W-:Y:S05]  /*c830*/  @P1 BRA `(.L_x_156) ;  /* 0x0000000000a41947 */ /* 0x000fea0003800000 */
[----:B------:R-:W5:Y:S01]  /*c840*/  S2UR UR8, SR_CgaCtaId ;  /* 0x00000000000879c3 */ /* 0x000f620000008800 */
[----:B--234-:R-:W-:Y:S01]  /*c850*/  NOP ;  /* 0x0000000000007918 */ /* 0x01cfe20000000000 */
[----:B------:R-:W-:Y:S01]  /*c860*/  UMOV UR4, 0x50 ;  /* 0x0000005000047882 */ /* 0x000fe20000000000 */
[----:B------:R-:W-:Y:S01]  /*c870*/  UMOV UR6, 0xffff ;  /* 0x0000ffff00067882 */ /* 0x000fe20000000000 */
[----:B------:R-:W-:Y:S01]  /*c880*/  UMOV UR9, 0x1 ;  /* 0x0000000100097882 */ /* 0x000fe20000000000 */
[----:B-----5:R-:W-:Y:S02]  /*c890*/  ULEA UR8, UR8, UR4, 0x18 ;  /* 0x0000000408087291 */ /* 0x020fe4000f8ec0ff */
[----:B------:R-:W-:-:S04]  /*c8a0*/  ULOP3.LUT UR4, UR25, 0xffff, URZ, 0xc0, !UPT ;  /* 0x0000ffff19047892 */ /* 0x000fc8000f8ec0ff */
[----:B------:R-:W-:-:S03]  /*c8b0*/  USHF.R.U32.HI UR4, URZ, 0x5, UR4 ;  /* 0x00000005ff047899 */ /* 0x000fc60008011604 */
[----:B-1----:R-:W1:Y:S01]  /*c8c0*/  LDS R0, [UR8] ;  /* 0x00000008ff007984 */ /* 0x002e620008000800 */
[----:B------:R-:W-:Y:S02]  /*c8d0*/  UIADD3 UR5, UPT, UPT, UR4, 0x10, URZ ;  /* 0x0000001004057890 */ /* 0x000fe4000fffe0ff */
[----:B------:R-:W-:Y:S02]  /*c8e0*/  USHF.L.U32 UR6, UR6, UR4, URZ ;  /* 0x0000000406067299 */ /* 0x000fe400080006ff */
[----:B------:R-:W-:-:S04]  /*c8f0*/  USHF.L.U32 UR4, UR9, UR5, URZ ;  /* 0x0000000509047299 */ /* 0x000fc800080006ff */
[----:B------:R-:W-:-:S04]  /*c900*/  ULOP3.LUT UR4, UR4, UR6, URZ, 0xfc, !UPT ;  /* 0x0000000604047292 */ /* 0x000fc8000f8efcff */
[----:B------:R-:W-:Y:S01]  /*c910*/  ULOP3.LUT UR6, UR4, 0xffff, URZ, 0xc0, !UPT ;  /* 0x0000ffff04067892 */ /* 0x000fe2000f8ec0ff */
[----:B-1----:R-:W-:-:S13]  /*c920*/  R2UR UR7, R0 ;  /* 0x00000000000772ca */ /* 0x002fda00000e0000 */
[----:B------:R-:W-:-:S04]  /*c930*/  ULOP3.LUT UR5, UR4, 0xffff, UR7, 0x80, !UPT ;  /* 0x0000ffff04057892 */ /* 0x000fc8000f8e8007 */
[----:B------:R-:W-:-:S06]  /*c940*/  UISETP.NE.AND UP0, UPT, UR5, UR6, UPT ;  /* 0x000000060500728c */ /* 0x000fcc000bf05270 */
[----:B------:R-:W-:-:S13]  /*c950*/  PLOP3.LUT P0, PT, PT, PT, UP0, 0x80, 0x8 ;  /* 0x000000000008781c */ /* 0x000fda0003f0f008 */
[----:B------:R-:W-:Y:S05]  /*c960*/  @P0 BRA `(.L_x_157) ;  /* 0x0000000000500947 */ /* 0x000fea0003800000 */
[----:B------:R-:W-:Y:S02]  /*c970*/  USHF.R.U32.HI UR5, URZ, 0x10, UR4 ;  /* 0x00000010ff057899 */ /* 0x000fe40008011604 */
[----:B------:R-:W-:-:S04]  /*c980*/  USHF.R.U32.HI UR6, URZ, 0x10, UR7 ;  /* 0x00000010ff067899 */ /* 0x000fc80008011607 */
[----:B------:R-:W-:-:S04]  /*c990*/  ULOP3.LUT UR6, UR6, UR5, URZ, 0xc0, !UPT ;  /* 0x0000000506067292 */ /* 0x000fc8000f8ec0ff */
[----:B------:R-:W-:-:S06]  /*c9a0*/  UISETP.NE.AND UP0, UPT, UR6, UR5, UPT ;  /* 0x000000050600728c */ /* 0x000fcc000bf05270 */
[----:B------:R-:W-:-:S13]  /*c9b0*/  PLOP3.LUT P0, PT, PT, PT, UP0, 0x80, 0x8 ;  /* 0x000000000008781c */ /* 0x000fda0003f0f008 */
[----:B------:R-:W-:Y:S05]  /*c9c0*/  @P0 BRA `(.L_x_158) ;  /* 0x00000000002c0947 */ /* 0x000fea0003800000 */
[----:B------:R-:W1:Y:S01]  /*c9d0*/  S2R R2, SR_LANEID ;  /* 0x0000000000027919 */ /* 0x000e620000000000 */
[----:B------:R-:W-:-:S03]  /*c9e0*/  ULOP3.LUT UR5, URZ, UR4, URZ, 0x33, !UPT ;  /* 0x00000004ff057292 */ /* 0x000fc6000f8e33ff */
[----:B------:R-:W-:Y:S02]  /*c9f0*/  VOTEU.ANY UR4, UPT, PT ;  /* 0x0000000000047886 */ /* 0x000fe400038e0100 */
[----:B------:R-:W-:Y:S01]  /*ca00*/  UFLO.U32 UR4, UR4 ;  /* 0x00000004000472bd */ /* 0x000fe200080e0000 */
[----:B------:R-:W-:-:S04]  /*ca10*/  IMAD.U32 R0, RZ, RZ, UR5 ;  /* 0x00000005ff007e24 */ /* 0x000fc8000f8e00ff */
[----:B------:R-:W2:Y:S02]  /*ca20*/  REDUX UR6, R0 ;  /* 0x00000000000673c4 */ /* 0x000ea40000000000 */
[----:B------:R3:W-:Y:S01]  /*ca30*/  UTCATOMSWS.AND URZ, UR5 ;  /* 0x0000000500ff79e3 */ /* 0x0007e20008000000 */
[----:B-1----:R-:W-:Y:S02]  /*ca40*/  ISETP.EQ.U32.AND P0, PT, R2, UR4, PT ;  /* 0x0000000402007c0c */ /* 0x002fe4000bf02070 */
[----:B--2---:R-:W-:-:S11]  /*ca50*/  MOV R2, UR6 ;  /* 0x0000000600027c02 */ /* 0x004fd60008000f00 */
[----:B------:R3:W-:Y:S01]  /*ca60*/  @P0 ATOMS.AND RZ, [UR8], R2 ;  /* 0x00000002ffff098c */ /* 0x0007e2000a800008 */
[----:B------:R-:W-:Y:S05]  /*ca70*/  BRA `(.L_x_156) ;  /* 0x0000000000147947 */ /* 0x000fea0003800000 */
.L_x_158:
[----:B------:R-:W-:Y:S02]  /*ca80*/  MOV R2, 0xcaa0 ;  /* 0x0000caa000027802 */ /* 0x000fe40000000f00 */
[----:B------:R-:W-:Y:S05]  /*ca90*/  CALL.REL.NOINC `($__internal_0_$__cuda_sm10x_tcgen05_guardrail_trap_col_being_dealloced_not_returned_by_alloc) ;  /* 0x0000000800b47944 */ /* 0x000fea0003c00000 */
[----:B------:R-:W-:Y:S05]  /*caa0*/  BRA `(.L_x_156) ;  /* 0x0000000000087947 */ /* 0x000fea0003800000 */
.L_x_157:
[----:B------:R-:W-:Y:S02]  /*cab0*/  MOV R2, 0xcad0 ;  /* 0x0000cad000027802 */ /* 0x000fe40000000f00 */
[----:B------:R-:W-:Y:S05]  /*cac0*/  CALL.REL.NOINC `($__internal_2_$__cuda_sm10x_tcgen05_guardrail_trap_unallocated_columns_being_dealloced) ;  /* 0x0000000800c07944 */ /* 0x000fea0003c00000 */
.L_x_156:
[----:B------:R-:W5:Y:S01]  /*cad0*/  S2UR UR4, SR_CgaCtaId ;  /* 0x00000000000479c3 */ /* 0x000f620000008800 */
[----:B---3--:R-:W-:Y:S01]  /*cae0*/  UMOV UR5, 0x400 ;  /* 0x0000040000057882 */ /* 0x008fe20000000000 */
[----:B-1----:R-:W-:Y:S01]  /*caf0*/  HFMA2 R2, -RZ, RZ, 9.191036224365234375e-05, 9.191036224365234375e-05 ;  /* 0x06060606ff027431 */ /* 0x002fe200000001ff */
[----:B------:R-:W-:Y:S01]  /*cb00*/  MOV R3, 0x6060606 ;  /* 0x0606060600037802 */ /* 0x000fe20000000f00 */
[----:B--2-4-:R-:W-:Y:S01]  /*cb10*/  NOP ;  /* 0x0000000000007918 */ /* 0x014fe20000000000 */
[----:B-----5:R-:W-:-:S09]  /*cb20*/  ULEA UR4, UR4, UR5, 0x18 ;  /* 0x0000000504047291 */ /* 0x020fd2000f8ec0ff */
[----:B------:R1:W-:Y:S04]  /*cb30*/  STS.64 [UR4+0x18270], R2 ;  /* 0x01827002ff007988 */ /* 0x0003e80008000a04 */
[----:B------:R1:W-:Y:S01]  /*cb40*/  STS [UR4+0x18278], R2 ;  /* 0x01827802ff007988 */ /* 0x0003e20008000804 */
[----:B------:R-:W-:Y:S06]  /*cb50*/  BAR.SYNC.DEFER_BLOCKING 0x1 ;  /* 0x0040000000007b1d */ /* 0x000fec0000010000 */
.L_x_213:
[----:B------:R-:W-:Y:S05]  /*cb60*/  EXIT ;  /* 0x000000000000794d */ /* 0x000fea0003800000 */
.L_x_3:
[----:B------:R-:W1:Y:S02]  /*cb70*/  SYNCS.PHASECHK.TRANS64.TRYWAIT P1, [UR20+0x182d0], RZ ;  /* 0x0182d0ffff0075a7 */ /* 0x000e640008021114 */
[----:B-1----:R-:W-:Y:S05]  /*cb80*/  @!P1 BRA `(.L_x_3) ;  /* 0xfffffffc00f89947 */ /* 0x002fea000383ffff */
[----:B------:R-:W-:Y:S05]  /*cb90*/  BRA `(.L_x_159) ;  /* 0xffffff3400f47947 */ /* 0x000fea000383ffff */
.L_x_6:
[----:B------:R-:W1:Y:S02]  /*cba0*/  SYNCS.PHASECHK.TRANS64.TRYWAIT P0, [UR20+0x18280], R0 ;  /* 0x01828000ff0075a7 */ /* 0x000e640008001114 */
[----:B-1----:R-:W-:Y:S05]  /*cbb0*/  @!P0 BRA `(.L_x_6) ;  /* 0xfffffffc00f88947 */ /* 0x002fea000383ffff */
[----:B------:R-:W-:Y:S05]  /*cbc0*/  BRA `(.L_x_160) ;  /* 0xffffff38006c7947 */ /* 0x000fea000383ffff */
.L_x_7:
[----:B------:R-:W-:Y:S04]  /*cbd0*/  MOV R0, UR6 ;  /* 0x0000000600007c02 */ /* 0x000fe80008000f00 */
[----:B------:R-:W1:Y:S02]  /*cbe0*/  SYNCS.PHASECHK.TRANS64.TRYWAIT P0, [UR20+0x182d0], R0 ;  /* 0x0182d000ff0075a7 */ /* 0x000e640008001114 */
[----:B-1----:R-:W-:Y:S05]  /*cbf0*/  @!P0 BRA `(.L_x_7) ;  /* 0xfffffffc00f48947 */ /* 0x002fea000383ffff */
[----:B------:R-:W-:Y:S05]  /*cc00*/  BRA `(.L_x_161) ;  /* 0xffffff5000f07947 */ /* 0x000fea000383ffff */
.L_x_9:
[----:B------:R-:W1:Y:S02]  /*cc10*/  SYNCS.PHASECHK.TRANS64.TRYWAIT P0, [UR20+0x18280], R0 ;  /* 0x01828000ff0075a7 */ /* 0x000e640008001114 */
[----:B-1----:R-:W-:Y:S05]  /*cc20*/  @!P0 BRA `(.L_x_9) ;  /* 0xfffffffc00f88947 */ /* 0x002fea000383ffff */
[----:B------:R-:W-:Y:S05]  /*cc30*/  BRA `(.L_x_162) ;  /* 0xffffff5c00107947 */ /* 0x000fea000383ffff */
.L_x_10:
[----:B------:R-:W1:Y:S02]  /*cc40*/  SYNCS.PHASECHK.TRANS64.TRYWAIT P0, [UR20+0x182d0], R0 ;  /* 0x0182d000ff0075a7 */ /* 0x000e640008001114 */
[----:B-1----:R-:W-:Y:S05]  /*cc50*/  @!P0 BRA `(.L_x_10) ;  /* 0xfffffffc00f88947 */ /* 0x002fea000383ffff */
[----:B------:R-:W-:Y:S05]  /*cc60*/  BRA `(.L_x_163) ;  /* 0xffffff5c005c7947 */ /* 0x000fea000383ffff */
.L_x_13:
[----:B------:R-:W1:Y:S02]  /*cc70*/  SYNCS.PHASECHK.TRANS64.TRYWAIT P1, [UR20+0x182f0], RZ ;  /* 0x0182f0ffff0075a7 */ /* 0x000e640008021114 */
[----:B-1----:R-:W-:Y:S05]  /*cc80*/  @!P1 BRA `(.L_x_13) ;  /* 0xfffffffc00f89947 */ /* 0x002fea000383ffff */
[----:B------:R-:W-:Y:S05]  /*cc90*/  BRA `(.L_x_164) ;  /* 0xffffff5c00bc7947 */ /* 0x000fea000383ffff */
.L_x_16:
[----:B------:R-:W1:Y:S02]  /*cca0*/  SYNCS.PHASECHK.TRANS64.TRYWAIT P0, [UR20+0x182a0], R0 ;  /* 0x0182a000ff0075a7 */ /* 0x000e640008001114 */
[----:B-1----:R-:W-:Y:S05]  /*ccb0*/  @!P0 BRA `(.L_x_16) ;  /* 0xfffffffc00f88947 */ /* 0x002fea000383ffff */
[----:B------:R-:W-:Y:S05]  /*ccc0*/  BRA `(.L_x_165) ;  /* 0xffffff6000387947 */ /* 0x000fea000383ffff */
.L_x_17:
[----:B------:R-:W-:Y:S04]  /*ccd0*/  MOV R0, UR6 ;  /* 0x0000000600007c02 */ /* 0x000fe80008000f00 */
[----:B------:R-:W1:Y:S02]  /*cce0*/  SYNCS.PHASECHK.TRANS64.TRYWAIT P0, [UR20+0x182f0], R0 ;  /* 0x0182f000ff0075a7 */ /* 0x000e640008001114 */
[----:B-1----:R-:W-:Y:S05]  /*ccf0*/  @!P0 BRA `(.L_x_17) ;  /* 0xfffffffc00f48947 */ /* 0x002fea000383ffff */
[----:B------:R-:W-:Y:S05]  /*cd00*/  BRA `(.L_x_166) ;  /* 0xffffff7800bc7947 */ /* 0x000fea000383ffff */
.L_x_19:
[----:B------:R-:W1:Y:S02]  /*cd10*/  SYNCS.PHASECHK.TRANS64.TRYWAIT P0, [UR20+0x182a0], R0 ;  /* 0x0182a000ff0075a7 */ /* 0x000e640008001114 */
[----:B-1----:R-:W-:Y:S05]  /*cd20*/  @!P0 BRA `(.L_x_19) ;  /* 0xfffffffc00f88947 */ /* 0x002fea000383ffff */
[----:B------:R-:W-:Y:S05]  /*cd30*/  BRA `(.L_x_167) ;  /* 0xffffff8000dc7947 */ /* 0x000fea000383ffff */
.L_x_20:
[----:B------:R-:W1:Y:S02]  /*cd40*/  SYNCS.PHASECHK.TRANS64.TRYWAIT P0, [UR20+0x182f0], R0 ;  /* 0x0182f000ff0075a7 */ /* 0x000e640008001114 */
[----:B-1----:R-:W-:Y:S05]  /*cd50*/  @!P0 BRA `(.L_x_20) ;  /* 0xfffffffc00f88947 */ /* 0x002fea000383ffff */
[----:B------:R-:W-:Y:S05]  /*cd60*/  BRA `(.L_x_168) ;  /* 0xffffff8400287947 */ /* 0x000fea000383ffff */
.L_x_24:
[----:B------:R-:W1:Y:S02]  /*cd70*/  SYNCS.PHASECHK.TRANS64.TRYWAIT P1, [UR20+0x18250], R4 ;  /* 0x01825004ff0075a7 */ /* 0x000e640008021114 */
[----:B-1----:R-:W-:Y:S05]  /*cd80*/  @!P1 BRA `(.L_x_24) ;  /* 0xfffffffc00f89947 */ /* 0x002fea000383ffff */
[----:B------:R-:W-:Y:S05]  /*cd90*/  BRA `(.L_x_169) ;  /* 0xffffff8c00387947 */ /* 0x000fea000383ffff */
.L_x_25:
[----:B------:R-:W1:Y:S02]  /*cda0*/  SYNCS.PHASECHK.TRANS64.TRYWAIT P1, [UR20+0x18258], R0 ;  /* 0x01825800ff0075a7 */ /* 0x000e640008021114 */
[----:B-1----:R-:W-:Y:S05]  /*cdb0*/  @!P1 BRA `(.L_x_25) ;  /* 0xfffffffc00f89947 */ /* 0x002fea000383ffff */
[----:B------:R-:W-:Y:S05]  /*cdc0*/  BRA `(.L_x_170) ;  /* 0xffffff8c00487947 */ /* 0x000fea000383ffff */
.L_x_29:
[----:B------:R-:W-:-:S04]  /*cdd0*/  MOV R0, UR4 ;  /* 0x0000000400007c02 */ /* 0x000fc80008000f00 */
[----:B------:R-:W1:Y:S02]  /*cde0*/  SYNCS.PHASECHK.TRANS64.TRYWAIT P0, [UR20+0x18210], R0 ;  /* 0x01821000ff0075a7 */ /* 0x000e640008001114 */
[----:B-1----:R-:W-:Y:S05]  /*cdf0*/  @!P0 BRA `(.L_x_29) ;  /* 0xfffffffc00f48947 */ /* 0x002fea000383ffff */
[----:B------:R-:W-:Y:S05]  /*ce00*/  BRA `(.L_x_171) ;  /* 0xffffff9400347947 */ /* 0x000fea000383ffff */
.L_x_30:
[----:B------:R-:W-:-:S04]  /*ce10*/  MOV R0, UR15 ;  /* 0x0000000f00007c02 */ /* 0x000fc80008000f00 */
[----:B------:R-:W1:Y:S02]  /*ce20*/  SYNCS.PHASECHK.TRANS64.TRYWAIT P0, [UR10], R0 ;  /* 0x00000000ff0075a7 */ /* 0x000e64000800110a */
[----:B-1----:R-:W-:Y:S05]  /*ce30*/  @!P0 BRA `(.L_x_30) ;  /* 0xfffffffc00f48947 */ /* 0x002fea000383ffff */
[----:B------:R-:W-:Y:S05]  /*ce40*/  BRA `(.L_x_172) ;  /* 0xffffff94004c7947 */ /* 0x000fea000383ffff */
.L_x_31:
[----:B------:R-:W-:-:S04]  /*ce50*/  MOV R0, UR4 ;  /* 0x0000000400007c02 */ /* 0x000fc80008000f00 */
[----:B------:R-:W1:Y:S02]  /*ce60*/  SYNCS.PHASECHK.TRANS64.TRYWAIT P0, [UR20+0x18290], R0 ;  /* 0x01829000ff0075a7 */ /* 0x000e640008001114 */
[----:B-1----:R-:W-:Y:S05]  /*ce70*/  @!P0 BRA `(.L_x_31) ;  /* 0xfffffffc00f48947 */ /* 0x002fea000383ffff */
[----:B------:R-:W-:Y:S05]  /*ce80*/  BRA `(.L_x_173) ;  /* 0xffffff94004c7947 */ /* 0x000fea000383ffff */
.L_x_32:
[----:B------:R-:W-:-:S04]  /*ce90*/  MOV R0, UR8 ;  /* 0x0000000800007c02 */ /* 0x000fc80008000f00 */
[----:B------:R-:W1:Y:S02]  /*cea0*/  SYNCS.PHASECHK.TRANS64.TRYWAIT P0, [UR20+0x18218], R0 ;  /* 0x01821800ff0075a7 */ /* 0x000e640008001114 */
[----:B-1----:R-:W-:Y:S05]  /*ceb0*/  @!P0 BRA `(.L_x_32) ;  /* 0xfffffffc00f48947 */ /* 0x002fea000383ffff */
[----:B------:R-:W-:Y:S05]  /*cec0*/  BRA `(.L_x_174) ;  /* 0xffffff9400a07947 */ /* 0x000fea000383ffff */
.L_x_33:
[----:B------:R-:W-:-:S04]  /*ced0*/  MOV R0, UR8 ;  /* 0x0000000800007c02 */ /* 0x000fc80008000f00 */
[----:B------:R-:W1:Y:S02]  /*cee0*/  SYNCS.PHASECHK.TRANS64.TRYWAIT P0, [UR20+0x182b0], R0 ;  /* 0x0182b000ff0075a7 */ /* 0x000e640008001114 */
[----:B-1----:R-:W-:Y:S05]  /*cef0*/  @!P0 BRA `(.L_x_33) ;  /* 0xfffffffc00f48947 */ /* 0x002fea000383ffff */
[----:B------:R-:W-:Y:S05]  /*cf00*/  BRA `(.L_x_175) ;  /* 0xffffff9400a07947 */ /* 0x000fea000383ffff */
.L_x_34:
[----:B------:R-:W-:-:S04]  /*cf10*/  MOV R0, UR6 ;  /* 0x0000000600007c02 */ /* 0x000fc80008000f00 */
[----:B------:R-:W1:Y:S02]  /*cf20*/  SYNCS.PHASECHK.TRANS64.TRYWAIT P0, [UR4], R0 ;  /* 0x00000000ff0075a7 */ /* 0x000e640008001104 */
[----:B-1----:R-:W-:Y:S05]  /*cf30*/  @!P0 BRA `(.L_x_34) ;  /* 0xfffffffc00f48947 */ /* 0x002fea000383ffff */
[----:B------:R-:W-:Y:S05]  /*cf40*/  BRA `(.L_x_176) ;  /* 0xffffff9400e07947 */ /* 0x000fea000383ffff */
.L_x_35:
[----:B------:R-:W-:-:S04]  /*cf50*/  MOV R0, UR4 ;  /* 0x0000000400007c02 */ /* 0x000fc80008000f00 */
[----:B------:R-:W1:Y:S02]  /*cf60*/  SYNCS.PHASECHK.TRANS64.TRYWAIT P0, [UR20+0x18240], R0 ;  /* 0x01824000ff0075a7 */ /* 0x000e640008001114 */
[----:B-1----:R-:W-:Y:S05]  /*cf70*/  @!P0 BRA `(.L_x_35) ;  /* 0xfffffffc00f48947 */ /* 0x002fea000383ffff */
[----:B------:R-:W-:Y:S05]  /*cf80*/  BRA `(.L_x_177) ;  /* 0xffffff9400f07947 */ /* 0x000fea000383ffff */
.L_x_36:
[----:B------:R-:W-:-:S04]  /*cf90*/  MOV R0, UR4 ;  /* 0x0000000400007c02 */ /* 0x000fc80008000f00 */
[----:B------:R-:W1:Y:S02]  /*cfa0*/  SYNCS.PHASECHK.TRANS64.TRYWAIT P0, [UR20+0x18290], R0 ;  /* 0x01829000ff0075a7 */ /* 0x000e640008001114 */
[----:B-1----:R-:W-:Y:S05]  /*cfb0*/  @!P0 BRA `(.L_x_36) ;  /* 0xfffffffc00f48947 */ /* 0x002fea000383ffff */
[----:B------:R-:W-:Y:S05]  /*cfc0*/  BRA `(.L_x_178) ;  /* 0xffffff9400f47947 */ /* 0x000fea000383ffff */
.L_x_38:
[----:B------:R-:W-:Y:S04]  /*cfd0*/  MOV R0, UR4 ;  /* 0x0000000400007c02 */ /* 0x000fe80008000f00 */
[----:B------:R-:W1:Y:S02]  /*cfe0*/  SYNCS.PHASECHK.TRANS64.TRYWAIT P0, [UR15], R0 ;  /* 0x00000000ff0075a7 */ /* 0x000e64000800110f */
[----:B-1----:R-:W-:Y:S05]  /*cff0*/  @!P0 BRA `(.L_x_38) ;  /* 0xfffffffc00f48947 */ /* 0x002fea000383ffff */
[----:B------:R-:W-:Y:S05]  /*d000*/  BRA `(.L_x_179) ;  /* 0xffffff9800c07947 */ /* 0x000fea000383ffff */
.L_x_39:
[----:B------:R-:W-:Y:S04]  /*d010*/  MOV R0, UR4 ;  /* 0x0000000400007c02 */ /* 0x000fe80008000f00 */
[----:B------:R-:W1:Y:S02]  /*d020*/  SYNCS.PHASECHK.TRANS64.TRYWAIT P0, [UR20+0x18248], R0 ;  /* 0x01824800ff0075a7 */ /* 0x000e640008001114 */
[----:B-1----:R-:W-:Y:S05]  /*d030*/  @!P0 BRA `(.L_x_39) ;  /* 0xfffffffc00f48947 */ /* 0x002fea000383ffff */
[----:B------:R-:W-:Y:S05]  /*d040*/  BRA `(.L_x_180) ;  /* 0xffffff9c00107947 */ /* 0x000fea000383ffff */
.L_x_40:
[----:B------:R-:W-:Y:S04]  /*d050*/  MOV R0, UR4 ;  /* 0x0000000400007c02 */ /* 0x000fe80008000f00 */
[----:B------:R-:W1:Y:S02]  /*d060*/  SYNCS.PHASECHK.TRANS64.TRYWAIT P0, [UR20+0x182b0], R0 ;  /* 0x0182b000ff0075a7 */ /* 0x000e640008001114 */
[----:B-1----:R-:W-:Y:S05]  /*d070*/  @!P0 BRA `(.L_x_40) ;  /* 0xfffffffc00f48947 */ /* 0x002fea000383ffff */
[----:B------:R-:W-:Y:S05]  /*d080*/  BRA `(.L_x_181) ;  /* 0xffffff9c00147947 */ /* 0x000fea000383ffff */
.L_x_41:
[----:B------:R-:W-:Y:S04]  /*d090*/  MOV R0, UR4 ;  /* 0x0000000400007c02 */ /* 0x000fe80008000f00 */
[----:B------:R-:W1:Y:S02]  /*d0a0*/  SYNCS.PHASECHK.TRANS64.TRYWAIT P0, [R3+UR32], R0 ;  /* 0x00000000030075a7 */ /* 0x000e640008001120 */
[----:B-1----:R-:W-:Y:S05]  /*d0b0*/  @!P0 BRA `(.L_x_41) ;  /* 0xfffffffc00f48947 */ /* 0x002fea000383ffff */
[----:B------:R-:W-:Y:S05]  /*d0c0*/  BRA `(.L_x_182) ;  /* 0xffffff9c00c47947 */ /* 0x000fea000383ffff */
.L_x_42:
[----:B------:R-:W-:Y:S04]  /*d0d0*/  MOV R0, UR4 ;  /* 0x0000000400007c02 */ /* 0x000fe80008000f00 */
[----:B------:R-:W1:Y:S02]  /*d0e0*/  SYNCS.PHASECHK.TRANS64.TRYWAIT P0, [UR20+0x18240], R0 ;  /* 0x01824000ff0075a7 */ /* 0x000e640008001114 */
[----:B-1----:R-:W-:Y:S05]  /*d0f0*/  @!P0 BRA `(.L_x_42) ;  /* 0xfffffffc00f48947 */ /* 0x002fea000383ffff */
[----:B------:R-:W-:Y:S05]  /*d100*/  BRA `(.L_x_183) ;  /* 0xffffff9c00c87947 */ /* 0x000fea000383ffff */
.L_x_43:
[----:B------:R-:W-:Y:S04]  /*d110*/  MOV R0, UR4 ;  /* 0x0000000400007c02 */ /* 0x000fe80008000f00 */
[----:B------:R-:W1:Y:S02]  /*d120*/  SYNCS.PHASECHK.TRANS64.TRYWAIT P1, [UR20+0x18290], R0 ;  /* 0x01829000ff0075a7 */ /* 0x000e640008021114 */
[----:B-1----:R-:W-:Y:S05]  /*d130*/  @!P1 BRA `(.L_x_43) ;  /* 0xfffffffc00f49947 */ /* 0x002fea000383ffff */
[----:B------:R-:W-:Y:S05]  /*d140*/  BRA `(.L_x_184) ;  /* 0xffffff9c00d87947 */ /* 0x000fea000383ffff */
.L_x_45:
[----:B------:R-:W-:-:S04]  /*d150*/  MOV R0, UR4 ;  /* 0x0000000400007c02 */ /* 0x000fc80008000f00 */
[----:B------:R-:W1:Y:S02]  /*d160*/  SYNCS.PHASECHK.TRANS64.TRYWAIT P0, [UR20+0x18248], R0 ;  /* 0x01824800ff0075a7 */ /* 0x000e640008001114 */
[----:B-1----:R-:W-:Y:S05]  /*d170*/  @!P0 BRA `(.L_x_45) ;  /* 0xfffffffc00f48947 */ /* 0x002fea000383ffff */
[----:B------:R-:W-:Y:S05]  /*d180*/  BRA `(.L_x_185) ;  /* 0xffffffa000707947 */ /* 0x000fea000383ffff */
.L_x_46:
[----:B------:R-:W-:-:S04]  /*d190*/  MOV R0, UR4 ;  /* 0x0000000400007c02 */ /* 0x000fc80008000f00 */
[----:B------:R-:W1:Y:S02]  /*d1a0*/  SYNCS.PHASECHK.TRANS64.TRYWAIT P0, [UR20+0x182b0], R0 ;  /* 0x0182b000ff0075a7 */ /* 0x000e640008001114 */
[----:B-1----:R-:W-:Y:S05]  /*d1b0*/  @!P0 BRA `(.L_x_46) ;  /* 0xfffffffc00f48947 */ /* 0x002fea000383ffff */
[----:B------:R-:W-:Y:S05]  /*d1c0*/  BRA `(.L_x_186) ;  /* 0xffffffa000907947 */ /* 0x000fea000383ffff */
.L_x_50:
[----:B------:R-:W1:Y:S02]  /*d1d0*/  SYNCS.PHASECHK.TRANS64.TRYWAIT P1, [UR20+0x18220], R2 ;  /* 0x01822002ff0075a7 */ /* 0x000e640008021114 */
[----:B-1----:R-:W-:Y:S05]  /*d1e0*/  @!P1 BRA `(.L_x_50) ;  /* 0xfffffffc00f89947 */ /* 0x002fea000383ffff */
[----:B------:R-:W-:Y:S05]  /*d1f0*/  BRA `(.L_x_187) ;  /* 0xffffffa800787947 */ /* 0x000fea000383ffff */
.L_x_51:
[----:B------:R-:W-:-:S04]  /*d200*/  MOV R0, UR13 ;  /* 0x0000000d00007c02 */ /* 0x000fc80008000f00 */
[----:B------:R-:W1:Y:S02]  /*d210*/  SYNCS.PHASECHK.TRANS64.TRYWAIT P1, [UR25+0x40], R0 ;  /* 0x00004000ff0075a7 */ /* 0x000e640008021119 */
[----:B-1----:R-:W-:Y:S05]  /*d220*/  @!P1 BRA `(.L_x_51) ;  /* 0xfffffffc00f49947 */ /* 0x002fea000383ffff */
[----:B------:R-:W-:Y:S05]  /*d230*/  BRA `(.L_x_188) ;  /* 0xffffffac00007947 */ /* 0x000fea000383ffff */
.L_x_52:
[----:B------:R-:W1:Y:S02]  /*d240*/  SYNCS.PHASECHK.TRANS64.TRYWAIT P1, [UR20+0x18228], R0 ;  /* 0x01822800ff0075a7 */ /* 0x000e640008021114 */
[----:B-1----:R-:W-:Y:S05]  /*d250*/  @!P1 BRA `(.L_x_52) ;  /* 0xfffffffc00f89947 */ /* 0x002fea000383ffff */
[----:B------:R-:W-:Y:S05]  /*d260*/  BRA `(.L_x_189) ;  /* 0xffffffac00207947 */ /* 0x000fea000383ffff */
.L_x_53:
[----:B------:R-:W-:-:S04]  /*d270*/  MOV R0, UR8 ;  /* 0x0000000800007c02 */ /* 0x000fc80008000f00 */
[----:B------:R-:W1:Y:S02]  /*d280*/  SYNCS.PHASECHK.TRANS64.TRYWAIT P1, [UR13+0x40], R0 ;  /* 0x00004000ff0075a7 */ /* 0x000e64000802110d */
[----:B-1----:R-:W-:Y:S05]  /*d290*/  @!P1 BRA `(.L_x_53) ;  /* 0xfffffffc00f49947 */ /* 0x002fea000383ffff */
[----:B------:R-:W-:Y:S05]  /*d2a0*/  BRA `(.L_x_190) ;  /* 0xffffffac00707947 */ /* 0x000fea000383ffff */
.L_x_55:
[----:B------:R-:W-:-:S04]  /*d2b0*/  MOV R0, UR7 ;  /* 0x0000000700007c02 */ /* 0x000fc80008000f00 */
[----:B------:R-:W1:Y:S02]  /*d2c0*/  SYNCS.PHASECHK.TRANS64.TRYWAIT P1, [UR13+0x40], R0 ;  /* 0x00004000ff0075a7 */ /* 0x000e64000802110d */
[----:B-1----:R-:W-:Y:S05]  /*d2d0*/  @!P1 BRA `(.L_x_55) ;  /* 0xfffffffc00f49947 */ /* 0x002fea000383ffff */
[----:B------:R-:W-:Y:S05]  /*d2e0*/  BRA `(.L_x_191) ;  /* 0xffffffac00e47947 */ /* 0x000fea000383ffff */
.L_x_56:
[----:B------:R-:W-:-:S04]  /*d2f0*/  MOV R0, UR7 ;  /* 0x0000000700007c02 */ /* 0x000fc80008000f00 */
[----:B------:R-:W1:Y:S02]  /*d300*/  SYNCS.PHASECHK.TRANS64.TRYWAIT P2, [UR17+0x40], R0 ;  /* 0x00004000ff0075a7 */ /* 0x000e640008041111 */
[----:B-1----:R-:W-:Y:S05]  /*d310*/  @!P2 BRA `(.L_x_56) ;  /* 0xfffffffc00f4a947 */ /* 0x002fea000383ffff */
[----:B------:R-:W-:Y:S05]  /*d320*/  BRA `(.L_x_192) ;  /* 0xffffffb000147947 */ /* 0x000fea000383ffff */
.L_x_103:
[----:B------:R-:W1:Y:S02]  /*d330*/  SYNCS.PHASECHK.TRANS64.TRYWAIT P2, [UR4+0x182c0], R5 ;  /* 0x0182c005ff0075a7 */ /* 0x000e640008041104 */
[----:B-1----:R-:W-:Y:S05]  /*d340*/  @!P2 BRA `(.L_x_103) ;  /* 0xfffffffc00f8a947 */ /* 0x002fea000383ffff */
[----:B------:R-:W-:Y:S05]  /*d350*/  BRA `(.L_x_193) ;  /* 0xffffffcc00bc7947 */ /* 0x000fea000383ffff */
.L_x_104:
[----:B------:R-:W1:Y:S02]  /*d360*/  SYNCS.PHASECHK.TRANS64.TRYWAIT P2, [UR4+0x182e0], R4 ;  /* 0x0182e004ff0075a7 */ /* 0x000e640008041104 */
[----:B-1----:R-:W-:Y:S05]  /*d370*/  @!P2 BRA `(.L_x_104) ;  /* 0xfffffffc00f8a947 */ /* 0x002fea000383ffff */
[----:B------:R-:W-:Y:S05]  /*d380*/  BRA `(.L_x_194) ;  /* 0xffffffd000087947 */ /* 0x000fea000383ffff */
.L_x_106:
[----:B------:R-:W1:Y:S02]  /*d390*/  SYNCS.PHASECHK.TRANS64.TRYWAIT P2, [UR4+0x182c0], R5 ;  /* 0x0182c005ff0075a7 */ /* 0x000e640008041104 */
[----:B-1----:R-:W-:Y:S05]  /*d3a0*/  @!P2 BRA `(.L_x_106) ;  /* 0xfffffffc00f8a947 */ /* 0x002fea000383ffff */
[----:B------:R-:W-:Y:S05]  /*d3b0*/  BRA `(.L_x_195) ;  /* 0xffffffd000807947 */ /* 0x000fea000383ffff */
.L_x_107:
[----:B------:R-:W1:Y:S02]  /*d3c0*/  SYNCS.PHASECHK.TRANS64.TRYWAIT P2, [UR4+0x18230], R4 ;  /* 0x01823004ff0075a7 */ /* 0x000e640008041104 */
[----:B-1----:R-:W-:Y:S05]  /*d3d0*/  @!P2 BRA `(.L_x_107) ;  /* 0xfffffffc00f8a947 */ /* 0x002fea000383ffff */
[----:B------:R-:W-:Y:S05]  /*d3e0*/  BRA `(.L_x_196) ;  /* 0xffffffd000907947 */ /* 0x000fea000383ffff */
.L_x_108:
[----:B------:R-:W1:Y:S02]  /*d3f0*/  SYNCS.PHASECHK.TRANS64.TRYWAIT P2, [UR4+0x182e0], R36 ;  /* 0x0182e024ff0075a7 */ /* 0x000e640008041104 */
[----:B-1----:R-:W-:Y:S05]  /*d400*/  @!P2 BRA `(.L_x_108) ;  /* 0xfffffffc00f8a947 */ /* 0x002fea000383ffff */
[----:B------:R-:W-:Y:S05]  /*d410*/  BRA `(.L_x_197) ;  /* 0xffffffd400587947 */ /* 0x000fea000383ffff */
.L_x_109:
[----:B------:R-:W1:Y:S02]  /*d420*/  SYNCS.PHASECHK.TRANS64.TRYWAIT P3, [UR4+0x18238], R37 ;  /* 0x01823825ff0075a7 */ /* 0x000e640008061104 */
[----:B-1----:R-:W-:Y:S05]  /*d430*/  @!P3 BRA `(.L_x_109) ;  /* 0xfffffffc00f8b947 */ /* 0x002fea000383ffff */
[----:B------:R-:W-:Y:S05]  /*d440*/  BRA `(.L_x_198) ;  /* 0xffffffd400707947 */ /* 0x000fea000383ffff */
.L_x_111:
[----:B------:R-:W1:Y:S02]  /*d450*/  SYNCS.PHASECHK.TRANS64.TRYWAIT P2, [UR4+0x182c0], R5 ;  /* 0x0182c005ff0075a7 */ /* 0x000e640008041104 */
[----:B-1----:R-:W-:Y:S05]  /*d460*/  @!P2 BRA `(.L_x_111) ;  /* 0xfffffffc00f8a947 */ /* 0x002fea000383ffff */
[----:B------:R-:W-:Y:S05]  /*d470*/  BRA `(.L_x_199) ;  /* 0xffffffd8005c7947 */ /* 0x000fea000383ffff */
.L_x_112:
[----:B------:R-:W1:Y:S02]  /*d480*/  SYNCS.PHASECHK.TRANS64.TRYWAIT P2, [UR4+0x18260], R4 ;  /* 0x01826004ff0075a7 */ /* 0x000e640008041104 */
[----:B-1----:R-:W-:Y:S05]  /*d490*/  @!P2 BRA `(.L_x_112) ;  /* 0xfffffffc00f8a947 */ /* 0x002fea000383ffff */
[----:B------:R-:W-:Y:S05]  /*d4a0*/  BRA `(.L_x_200) ;  /* 0xffffffd8007c7947 */ /* 0x000fea000383ffff */
.L_x_113:
[----:B------:R-:W1:Y:S02]  /*d4b0*/  SYNCS.PHASECHK.TRANS64.TRYWAIT P4, [UR4+0x18230], R9 ;  /* 0x01823009ff0075a7 */ /* 0x000e640008081104 */
[----:B-1----:R-:W-:Y:S05]  /*d4c0*/  @!P4 BRA `(.L_x_113) ;  /* 0xfffffffc00f8c947 */ /* 0x002fea000383ffff */
[----:B------:R-:W-:Y:S05]  /*d4d0*/  BRA `(.L_x_201) ;  /* 0xffffffd800cc7947 */ /* 0x000fea000383ffff */
.L_x_114:
[----:B------:R-:W1:Y:S02]  /*d4e0*/  SYNCS.PHASECHK.TRANS64.TRYWAIT P2, [UR4+0x182e0], R20 ;  /* 0x0182e014ff0075a7 */ /* 0x000e640008041104 */
[----:B-1----:R-:W-:Y:S05]  /*d4f0*/  @!P2 BRA `(.L_x_114) ;  /* 0xfffffffc00f8a947 */ /* 0x002fea000383ffff */
[----:B------:R-:W-:Y:S05]  /*d500*/  BRA `(.L_x_202) ;  /* 0xffffffe000f87947 */ /* 0x000fea000383ffff */
.L_x_115:
[----:B------:R-:W1:Y:S02]  /*d510*/  SYNCS.PHASECHK.TRANS64.TRYWAIT P2, [UR4+0x18268], R5 ;  /* 0x01826805ff0075a7 */ /* 0x000e640008041104 */
[----:B-1----:R-:W-:Y:S05]  /*d520*/  @!P2 BRA `(.L_x_115) ;  /* 0xfffffffc00f8a947 */ /* 0x002fea000383ffff */
[----:B------:R-:W-:Y:S05]  /*d530*/  BRA `(.L_x_203) ;  /* 0xffffffe400187947 */ /* 0x000fea000383ffff */
.L_x_116:
[----:B------:R-:W1:Y:S02]  /*d540*/  SYNCS.PHASECHK.TRANS64.TRYWAIT P2, [UR4+0x18238], R4 ;  /* 0x01823804ff0075a7 */ /* 0x000e640008041104 */
[----:B-1----:R-:W-:Y:S05]  /*d550*/  @!P2 BRA `(.L_x_116) ;  /* 0xfffffffc00f8a947 */ /* 0x002fea000383ffff */
[----:B------:R-:W-:Y:S05]  /*d560*/  BRA `(.L_x_204) ;  /* 0xffffffe400147947 */ /* 0x000fea000383ffff */
        .weak           $__internal_0_$__cuda_sm10x_tcgen05_guardrail_trap_col_being_dealloced_not_returned_by_alloc
        .type           $__internal_0_$__cuda_sm10x_tcgen05_guardrail_trap_col_being_dealloced_not_returned_by_alloc,@function
        .size           $__internal_0_$__cuda_sm10x_tcgen05_guardrail_trap_col_being_dealloced_not_returned_by_alloc,($__internal_1_$__cuda_sm10x_tcgen05_guardrail_trap_phase_invalid_during_alloc - $__internal_0_$__cuda_sm10x_tcgen05_guardrail_trap_col_being_dealloced_not_returned_by_alloc)
$__internal_0_$__cuda_sm10x_tcgen05_guardrail_trap_col_being_dealloced_not_returned_by_alloc:
[----:B------:R-:W-:Y:S05]  /*d570*/  BPT.TRAP 0x1 ;  /* 0x000000040000795c */ /* 0x000fea0000300000 */
[----:B------:R-:W-:-:S04]  /*d580*/  HFMA2 R3, -RZ, RZ, 0, 0 ;  /* 0x00000000ff037431 */ /* 0x000fc800000001ff */
[----:B------:R-:W-:Y:S05]  /*d590*/  RET.REL.NODEC R2 `(cutlass_gluon_attention) ;  /* 0xffffff2802987950 */ /* 0x000fea0003c3ffff */
        .weak           $__internal_1_$__cuda_sm10x_tcgen05_guardrail_trap_phase_invalid_during_alloc
        .type           $__internal_1_$__cuda_sm10x_tcgen05_guardrail_trap_phase_invalid_during_alloc,@function
        .size           $__internal_1_$__cuda_sm10x_tcgen05_guardrail_trap_phase_invalid_during_alloc,($__internal_2_$__cuda_sm10x_tcgen05_guardrail_trap_unallocated_columns_being_dealloced - $__internal_1_$__cuda_sm10x_tcgen05_guardrail_trap_phase_invalid_during_alloc)
$__internal_1_$__cuda_sm10x_tcgen05_guardrail_trap_phase_invalid_during_alloc:
[----:B------:R-:W-:Y:S05]  /*d5a0*/  BPT.TRAP 0x1 ;  /* 0x000000040000795c */ /* 0x000fea0000300000 */
[----:B------:R-:W-:-:S04]  /*d5b0*/  MOV R3, 0x0 ;  /* 0x0000000000037802 */ /* 0x000fc80000000f00 */
[----:B------:R-:W-:Y:S05]  /*d5c0*/  RET.REL.NODEC R2 `(cutlass_gluon_attention) ;  /* 0xffffff28028c7950 */ /* 0x000fea0003c3ffff */
        .weak           $__internal_2_$__cuda_sm10x_tcgen05_guardrail_trap_unallocated_columns_being_dealloced
        .type           $__internal_2_$__cuda_sm10x_tcgen05_guardrail_trap_unallocated_columns_being_dealloced,@function
        .size           $__internal_2_$__cuda_sm10x_tcgen05_guardrail_trap_unallocated_columns_being_dealloced,(.L_x_216 - $__internal_2_$__cuda_sm10x_tcgen05_guardrail_trap_unallocated_columns_being_dealloced)
$__internal_2_$__cuda_sm10x_tcgen05_guardrail_trap_unallocated_columns_being_dealloced:
[----:B------:R-:W-:Y:S05]  /*d5d0*/  BPT.TRAP 0x1 ;  /* 0x000000040000795c */ /* 0x000fea0000300000 */
[----:B------:R-:W-:-:S04]  /*d5e0*/  HFMA2 R3, -RZ, RZ, 0, 0 ;  /* 0x00000000ff037431 */ /* 0x000fc800000001ff */
[----:B------:R-:W-:Y:S05]  /*d5f0*/  RET.REL.NODEC R2 `(cutlass_gluon_attention) ;  /* 0xffffff2802807950 */ /* 0x000fea0003c3ffff */
.L_x_205:
[----:B------:R-:W-:-:S00]  /*d600*/  BRA `(.L_x_205) ;  /* 0xfffffffc00fc7947 */ /* 0x000fc0000383ffff */
[----:B------:R-:W-:-:S00]  /*d610*/  NOP ;  /* 0x0000000000007918 */ /* 0x000fc00000000000 */
        /* <DEDUP_REMOVED lines=14> */
.L_x_216:


//--------------------- .nv.global.init           --------------------------
	.section	.nv.global.init,"aw",@progbits
.nv.global.init:
	.type		_$_str,@object
	.size		_$_str,(.L_3 - _$_str)
_$_str:
        /*0000*/ 	.byte	0x5f, 0x5f, 0x43, 0x55, 0x44, 0x41, 0x5f, 0x46, 0x54, 0x5a, 0x00
.L_3:


//--------------------- .nv.shared.cutlass_gluon_attention --------------------------
	.section	.nv.shared.cutlass_gluon_attention,"aw",@nobits
	.sectionflags	@""
	.align	16
	.zero		1024


//--------------------- .nv.shared.reserved.0     --------------------------
	.section	.nv.shared.reserved.0,"aw",@nobits
	.align	8
	.weak		__nv_reservedSMEM_offset_0_alias
	.size		__nv_reservedSMEM_offset_0_alias, 0, 64
	.other		__nv_reservedSMEM_offset_0_alias,@"STO_CUDA_RESERVED_SHARED STV_DEFAULT"
__nv_reservedSMEM_offset_0_alias:
	.zero		0
.nv.shared.reserved.0:
	.zero		64
	.weak		__nv_reservedSMEM_allocation_phase
	.type		__nv_reservedSMEM_allocation_phase,@object
	.size		__nv_reservedSMEM_allocation_phase,(.L_0 - __nv_reservedSMEM_allocation_phase)
__nv_reservedSMEM_allocation_phase:
	.zero		1
.L_0:
	.zero		7
	.weak		__nv_reservedSMEM_devtool_atexit_pc
	.type		__nv_reservedSMEM_devtool_atexit_pc,@object
	.size		__nv_reservedSMEM_devtool_atexit_pc,(__nv_reservedSMEM_allocation_mask - __nv_reservedSMEM_devtool_atexit_pc)
__nv_reservedSMEM_devtool_atexit_pc:
	.zero		8
	.weak		__nv_reservedSMEM_allocation_mask
	.type		__nv_reservedSMEM_allocation_mask,@object
	.size		__nv_reservedSMEM_allocation_mask,(.L_2 - __nv_reservedSMEM_allocation_mask)
__nv_reservedSMEM_allocation_mask:
	.zero		4
.L_2:


//--------------------- .nv.constant0.cutlass_gluon_attention --------------------------
	.section	.nv.constant0.cutlass_gluon_attention,"a",@progbits
	.sectionflags	@""
	.align	4
.nv.constant0.cutlass_gluon_attention:
	.zero		1696


//--------------------- SYMBOLS --------------------------

	.type		.nv.reservedSmem.offset0,@object
	.size		.nv.reservedSmem.offset0,0x4
	.type		.nv.reservedSmem.cap,@object
	.size		.nv.reservedSmem.cap,0x4
